// auto-generated by cutlass_sweep.gemm — config: {"arch": "sm_100", "cluster_m": 1, "cluster_n": 1, "dtype": "e5m2", "dtype_b": "e5m2", "layout": "nt", "stages": 0, "tile_k": 32, "tile_m": 64, "tile_n": 256}
#include "cutlass/cutlass.h"
#include "cutlass/gemm/collective/collective_builder.hpp"
#include "cutlass/gemm/device/gemm_universal_adapter.h"
#include "cutlass/gemm/kernel/gemm_universal.hpp"
#include "cutlass/epilogue/collective/collective_builder.hpp"

using ElemA = cutlass::float_e5m2_t;
using ElemB = cutlass::float_e5m2_t;
using ElemCD = cutlass::float_e5m2_t;
using Acc  = float;
using TileShape    = cute::Shape<cute::_64, cute::_256, cute::_32>;
using ClusterShape = cute::Shape<cute::_1, cute::_1, cute::_1>;

using CollectiveEpilogue = typename cutlass::epilogue::collective::CollectiveBuilder<
    cutlass::arch::Sm100, cutlass::arch::OpClassTensorOp,
    TileShape, ClusterShape,
    cutlass::epilogue::collective::EpilogueTileAuto,
    Acc, Acc,
    ElemCD, cutlass::layout::RowMajor, 128 / cutlass::sizeof_bits<ElemCD>::value,
    ElemCD, cutlass::layout::RowMajor, 128 / cutlass::sizeof_bits<ElemCD>::value,
    cutlass::epilogue::collective::EpilogueScheduleAuto
  >::CollectiveOp;

using CollectiveMainloop = typename cutlass::gemm::collective::CollectiveBuilder<
    cutlass::arch::Sm100, cutlass::arch::OpClassTensorOp,
    ElemA, cutlass::layout::RowMajor, 128 / cutlass::sizeof_bits<ElemA>::value,
    ElemB, cutlass::layout::ColumnMajor, 128 / cutlass::sizeof_bits<ElemB>::value,
    Acc,
    TileShape, ClusterShape,
    cutlass::gemm::collective::StageCountAutoCarveout<static_cast<int>(sizeof(typename CollectiveEpilogue::SharedStorage))>,
    cutlass::gemm::collective::KernelScheduleAuto
  >::CollectiveOp;

using GemmKernel = cutlass::gemm::kernel::GemmUniversal<
    cute::Shape<int,int,int,int>,
    CollectiveMainloop,
    CollectiveEpilogue
>;
using Gemm = cutlass::gemm::device::GemmUniversalAdapter<GemmKernel>;

// Force the device kernel symbol into the cubin without needing a host main.
auto* _anchor = &cutlass::device_kernel<GemmKernel>;


// ===== COMPILED SASS (sm_100a) =====

	.target	sm_100a

	.elftype	@"ET_EXEC"


//--------------------- .note.nv.tkinfo           --------------------------
	.section	.note.nv.tkinfo,"",@"SHT_NOTE"
	.sectionflags	@"SHF_NOTE_NV_TKINFO"
	.tkinfo
        /*0018*/ 	.word	0x00000002
        /*0030*/ 	.string	""
        /*0030*/ 	.string	"ptxas"
        /*0030*/ 	.string	"Cuda compilation tools, release 13.0, V13.0.88"
        /*0030*/ 	.string	"Build cuda_13.0.r13.0/compiler.36424714_0"
        /*0030*/ 	.string	"-arch sm_100a -m 64 "



//--------------------- .note.nv.cuinfo           --------------------------
	.section	.note.nv.cuinfo,"",@"SHT_NOTE"
	.sectionflags	@"SHF_NOTE_NV_CUINFO"
        /*0018*/ 	.short	0x0002
        /*001a*/ 	.short	0x0064
        /*001c*/ 	.short	0x0082
	.zero		2


//--------------------- .nv.info                  --------------------------
	.section	.nv.info,"",@"SHT_CUDA_INFO"
	.align	4


	//----- nvinfo : EIATTR_REGCOUNT
	.align		4
        /*0000*/ 	.byte	0x04, 0x2f
        /*0002*/ 	.short	(.L_20 - .L_19)
	.align		4
.L_19:
        /*0004*/ 	.word	index@(_ZN7cutlass13device_kernelINS_4gemm6kernel13GemmUniversalIN4cute5tupleIJiiiiEEENS1_10collective13CollectiveMmaINS1_35MainloopSm100TmaUmmaWarpSpecializedILi20ELi2ELi4ENS5_IJNS4_1CILi1EEESB_SB_EEEEENS5_IJNSA_ILi64EEENSA_ILi256EEENSA_ILi32EEEEEENS_12float_e5m2_tENS5_IJlSB_lEEESI_SJ_NS4_8TiledMMAINS4_8MMA_AtomIJNS4_10MMA_TraitsINS4_19SM100_MMA_F8F6F4_SSEJSI_SI_fSE_SF_NS4_17integral_constantINS4_4UMMA5MajorELSQ_0EEESR_NSO_INSP_7ScaleInELSS_0EEEST_EEEEEENS4_6LayoutISC_NS5_IJNSA_ILi0EEESX_SX_EEEEENS5_IJNS4_10UnderscoreES10_S10_EEEEENS4_13SM90_TMA_LOADENS4_14ComposedLayoutINS4_7SwizzleILi1ELi4ELi3EEENS4_18smem_ptr_flag_bitsILi8EEENSW_INS5_IJNSA_ILi8EEESG_EEENS5_IJSG_SB_EEEEEEEvNS4_8identityES13_S1D_vS1E_EENS_8epilogue10collective18CollectiveEpilogueINS1G_23Sm100TmaWarpSpecializedILi4ELi2ELi32ELb0ELb0EEEJSH_NS5_IJNSW_ISE_SB_EES1L_EEESI_SJ_SI_SJ_NS1G_6fusion15FusionCallbacksIS1K_NS1N_17LinearCombinationISI_fSI_fLNS_15FloatRoundStyleE2EEESH_S1M_JEEENS4_5SM1004TMEM4LOAD26SM100_TMEM_LOAD_16dp32b32xES13_NS14_INS15_ILi2ELi4ELi3EEES18_NSW_INS5_IJS19_SE_EEENS5_IJSE_SB_EEEEEEENS4_39AutoVectorizingCopyWithAssumedAlignmentILi128EEENS4_14SM90_TMA_STOREES21_S23_S23_EEEvvEEEEvNT_6ParamsE)
        /*0008*/ 	.word	0x00000079


	//----- nvinfo : EIATTR_FRAME_SIZE
	.align		4
.L_20:
        /*000c*/ 	.byte	0x04, 0x11
        /*000e*/ 	.short	(.L_22 - .L_21)
	.align		4
.L_21:
        /*0010*/ 	.word	index@($__internal_2_$__cuda_sm10x_tcgen05_guardrail_trap_unallocated_columns_being_dealloced)
        /*0014*/ 	.word	0x00000000


	//----- nvinfo : EIATTR_FRAME_SIZE
	.align		4
.L_22:
        /*0018*/ 	.byte	0x04, 0x11
        /*001a*/ 	.short	(.L_24 - .L_23)
	.align		4
.L_23:
        /*001c*/ 	.word	index@($__internal_1_$__cuda_sm10x_tcgen05_guardrail_trap_phase_invalid_during_alloc)
        /*0020*/ 	.word	0x00000000


	//----- nvinfo : EIATTR_FRAME_SIZE
	.align		4
.L_24:
        /*0024*/ 	.byte	0x04, 0x11
        /*0026*/ 	.short	(.L_26 - .L_25)
	.align		4
.L_25:
        /*0028*/ 	.word	index@($__internal_0_$__cuda_sm10x_tcgen05_guardrail_trap_col_being_dealloced_not_returned_by_alloc)
        /*002c*/ 	.word	0x00000000


	//----- nvinfo : EIATTR_FRAME_SIZE
	.align		4
.L_26:
        /*0030*/ 	.byte	0x04, 0x11
        /*0032*/ 	.short	(.L_28 - .L_27)
	.align		4
.L_27:
        /*0034*/ 	.word	index@(_ZN7cutlass13device_kernelINS_4gemm6kernel13GemmUniversalIN4cute5tupleIJiiiiEEENS1_10collective13CollectiveMmaINS1_35MainloopSm100TmaUmmaWarpSpecializedILi20ELi2ELi4ENS5_IJNS4_1CILi1EEESB_SB_EEEEENS5_IJNSA_ILi64EEENSA_ILi256EEENSA_ILi32EEEEEENS_12float_e5m2_tENS5_IJlSB_lEEESI_SJ_NS4_8TiledMMAINS4_8MMA_AtomIJNS4_10MMA_TraitsINS4_19SM100_MMA_F8F6F4_SSEJSI_SI_fSE_SF_NS4_17integral_constantINS4_4UMMA5MajorELSQ_0EEESR_NSO_INSP_7ScaleInELSS_0EEEST_EEEEEENS4_6LayoutISC_NS5_IJNSA_ILi0EEESX_SX_EEEEENS5_IJNS4_10UnderscoreES10_S10_EEEEENS4_13SM90_TMA_LOADENS4_14ComposedLayoutINS4_7SwizzleILi1ELi4ELi3EEENS4_18smem_ptr_flag_bitsILi8EEENSW_INS5_IJNSA_ILi8EEESG_EEENS5_IJSG_SB_EEEEEEEvNS4_8identityES13_S1D_vS1E_EENS_8epilogue10collective18CollectiveEpilogueINS1G_23Sm100TmaWarpSpecializedILi4ELi2ELi32ELb0ELb0EEEJSH_NS5_IJNSW_ISE_SB_EES1L_EEESI_SJ_SI_SJ_NS1G_6fusion15FusionCallbacksIS1K_NS1N_17LinearCombinationISI_fSI_fLNS_15FloatRoundStyleE2EEESH_S1M_JEEENS4_5SM1004TMEM4LOAD26SM100_TMEM_LOAD_16dp32b32xES13_NS14_INS15_ILi2ELi4ELi3EEES18_NSW_INS5_IJS19_SE_EEENS5_IJSE_SB_EEEEEEENS4_39AutoVectorizingCopyWithAssumedAlignmentILi128EEENS4_14SM90_TMA_STOREES21_S23_S23_EEEvvEEEEvNT_6ParamsE)
        /*0038*/ 	.word	0x00000000


	//----- nvinfo : EIATTR_MIN_STACK_SIZE
	.align		4
.L_28:
        /*003c*/ 	.byte	0x04, 0x12
        /*003e*/ 	.short	(.L_30 - .L_29)
	.align		4
.L_29:
        /*0040*/ 	.word	index@(_ZN7cutlass13device_kernelINS_4gemm6kernel13GemmUniversalIN4cute5tupleIJiiiiEEENS1_10collective13CollectiveMmaINS1_35MainloopSm100TmaUmmaWarpSpecializedILi20ELi2ELi4ENS5_IJNS4_1CILi1EEESB_SB_EEEEENS5_IJNSA_ILi64EEENSA_ILi256EEENSA_ILi32EEEEEENS_12float_e5m2_tENS5_IJlSB_lEEESI_SJ_NS4_8TiledMMAINS4_8MMA_AtomIJNS4_10MMA_TraitsINS4_19SM100_MMA_F8F6F4_SSEJSI_SI_fSE_SF_NS4_17integral_constantINS4_4UMMA5MajorELSQ_0EEESR_NSO_INSP_7ScaleInELSS_0EEEST_EEEEEENS4_6LayoutISC_NS5_IJNSA_ILi0EEESX_SX_EEEEENS5_IJNS4_10UnderscoreES10_S10_EEEEENS4_13SM90_TMA_LOADENS4_14ComposedLayoutINS4_7SwizzleILi1ELi4ELi3EEENS4_18smem_ptr_flag_bitsILi8EEENSW_INS5_IJNSA_ILi8EEESG_EEENS5_IJSG_SB_EEEEEEEvNS4_8identityES13_S1D_vS1E_EENS_8epilogue10collective18CollectiveEpilogueINS1G_23Sm100TmaWarpSpecializedILi4ELi2ELi32ELb0ELb0EEEJSH_NS5_IJNSW_ISE_SB_EES1L_EEESI_SJ_SI_SJ_NS1G_6fusion15FusionCallbacksIS1K_NS1N_17LinearCombinationISI_fSI_fLNS_15FloatRoundStyleE2EEESH_S1M_JEEENS4_5SM1004TMEM4LOAD26SM100_TMEM_LOAD_16dp32b32xES13_NS14_INS15_ILi2ELi4ELi3EEES18_NSW_INS5_IJS19_SE_EEENS5_IJSE_SB_EEEEEEENS4_39AutoVectorizingCopyWithAssumedAlignmentILi128EEENS4_14SM90_TMA_STOREES21_S23_S23_EEEvvEEEEvNT_6ParamsE)
        /*0044*/ 	.word	0x00000000
.L_30:


//--------------------- .nv.compat                --------------------------
	.section	.nv.compat,"",@"SHT_CUDA_COMPAT_INFO"
	.align	4
        /*0000*/ 	.byte	0x02, 0x09, 0x01, 0x00, 0x02, 0x02, 0x02, 0x00, 0x02, 0x05, 0x05, 0x00, 0x03, 0x07, 0x01, 0x01
        /*0010*/ 	.byte	0x02, 0x03, 0x01, 0x00, 0x02, 0x06, 0x01, 0x00, 0x04, 0x0b, 0x08, 0x00, 0x09, 0x00, 0x00, 0x00
        /*0020*/ 	.byte	0x00, 0x00, 0x00, 0x00


//--------------------- .nv.info._ZN7cutlass13device_kernelINS_4gemm6kernel13GemmUniversalIN4cute5tupleIJiiiiEEENS1_10collective13CollectiveMmaINS1_35MainloopSm100TmaUmmaWarpSpecializedILi20ELi2ELi4ENS5_IJNS4_1CILi1EEESB_SB_EEEEENS5_IJNSA_ILi64EEENSA_ILi256EEENSA_ILi32EEEEEENS_12float_e5m2_tENS5_IJlSB_lEEESI_SJ_NS4_8TiledMMAINS4_8MMA_AtomIJNS4_10MMA_TraitsINS4_19SM100_MMA_F8F6F4_SSEJSI_SI_fSE_SF_NS4_17integral_constantINS4_4UMMA5MajorELSQ_0EEESR_NSO_INSP_7ScaleInELSS_0EEEST_EEEEEENS4_6LayoutISC_NS5_IJNSA_ILi0EEESX_SX_EEEEENS5_IJNS4_10UnderscoreES10_S10_EEEEENS4_13SM90_TMA_LOADENS4_14ComposedLayoutINS4_7SwizzleILi1ELi4ELi3EEENS4_18smem_ptr_flag_bitsILi8EEENSW_INS5_IJNSA_ILi8EEESG_EEENS5_IJSG_SB_EEEEEEEvNS4_8identityES13_S1D_vS1E_EENS_8epilogue10collective18CollectiveEpilogueINS1G_23Sm100TmaWarpSpecializedILi4ELi2ELi32ELb0ELb0EEEJSH_NS5_IJNSW_ISE_SB_EES1L_EEESI_SJ_SI_SJ_NS1G_6fusion15FusionCallbacksIS1K_NS1N_17LinearCombinationISI_fSI_fLNS_15FloatRoundStyleE2EEESH_S1M_JEEENS4_5SM1004TMEM4LOAD26SM100_TMEM_LOAD_16dp32b32xES13_NS14_INS15_ILi2ELi4ELi3EEES18_NSW_INS5_IJS19_SE_EEENS5_IJSE_SB_EEEEEEENS4_39AutoVectorizingCopyWithAssumedAlignmentILi128EEENS4_14SM90_TMA_STOREES21_S23_S23_EEEvvEEEEvNT_6ParamsE --------------------------
	.section	.nv.info._ZN7cutlass13device_kernelINS_4gemm6kernel13GemmUniversalIN4cute5tupleIJiiiiEEENS1_10collective13CollectiveMmaINS1_35MainloopSm100TmaUmmaWarpSpecializedILi20ELi2ELi4ENS5_IJNS4_1CILi1EEESB_SB_EEEEENS5_IJNSA_ILi64EEENSA_ILi256EEENSA_ILi32EEEEEENS_12float_e5m2_tENS5_IJlSB_lEEESI_SJ_NS4_8TiledMMAINS4_8MMA_AtomIJNS4_10MMA_TraitsINS4_19SM100_MMA_F8F6F4_SSEJSI_SI_fSE_SF_NS4_17integral_constantINS4_4UMMA5MajorELSQ_0EEESR_NSO_INSP_7ScaleInELSS_0EEEST_EEEEEENS4_6LayoutISC_NS5_IJNSA_ILi0EEESX_SX_EEEEENS5_IJNS4_10UnderscoreES10_S10_EEEEENS4_13SM90_TMA_LOADENS4_14ComposedLayoutINS4_7SwizzleILi1ELi4ELi3EEENS4_18smem_ptr_flag_bitsILi8EEENSW_INS5_IJNSA_ILi8EEESG_EEENS5_IJSG_SB_EEEEEEEvNS4_8identityES13_S1D_vS1E_EENS_8epilogue10collective18CollectiveEpilogueINS1G_23Sm100TmaWarpSpecializedILi4ELi2ELi32ELb0ELb0EEEJSH_NS5_IJNSW_ISE_SB_EES1L_EEESI_SJ_SI_SJ_NS1G_6fusion15FusionCallbacksIS1K_NS1N_17LinearCombinationISI_fSI_fLNS_15FloatRoundStyleE2EEESH_S1M_JEEENS4_5SM1004TMEM4LOAD26SM100_TMEM_LOAD_16dp32b32xES13_NS14_INS15_ILi2ELi4ELi3EEES18_NSW_INS5_IJS19_SE_EEENS5_IJSE_SB_EEEEEEENS4_39AutoVectorizingCopyWithAssumedAlignmentILi128EEENS4_14SM90_TMA_STOREES21_S23_S23_EEEvvEEEEvNT_6ParamsE,"",@"SHT_CUDA_INFO"
	.sectionflags	@""
	.align	4


	//----- nvinfo : EIATTR_CUDA_API_VERSION
	.align		4
        /*0000*/ 	.byte	0x04, 0x37
        /*0002*/ 	.short	(.L_32 - .L_31)
.L_31:
        /*0004*/ 	.word	0x00000082


	//----- nvinfo : EIATTR_KPARAM_INFO
	.align		4
.L_32:
        /*0008*/ 	.byte	0x04, 0x17
        /*000a*/ 	.short	(.L_34 - .L_33)
.L_33:
        /*000c*/ 	.word	0x00000000
        /*0010*/ 	.short	0x0000
        /*0012*/ 	.short	0x0000
        /*0014*/ 	.byte	0x00, 0xf0, 0x01, 0x20


	//----- nvinfo : EIATTR_AT_ENTRY_FRAGMENTS
	.align		4
.L_34:
        /*0018*/ 	.byte	0x04, 0x4f
        /*001a*/ 	.short	(.L_36 - .L_35)


	//   ....[0]....
.L_35:
        /*001c*/ 	.word	0x00000006


	//----- nvinfo : EIATTR_RESERVED_SMEM_USED
	.align		4
.L_36:
        /*0020*/ 	.byte	0x01, 0x41
	.zero		2


	//----- nvinfo : EIATTR_SPARSE_MMA_MASK
	.align		4
        /*0024*/ 	.byte	0x03, 0x50
        /*0026*/ 	.short	0x0000


	//----- nvinfo : EIATTR_TCGEN05_1CTA_USED
	.align		4
        /*0028*/ 	.byte	0x01, 0x51
	.zero		2


	//----- nvinfo : EIATTR_MAXREG_COUNT
	.align		4
        /*002c*/ 	.byte	0x03, 0x1b
        /*002e*/ 	.short	0x00ff


	//----- nvinfo : EIATTR_NUM_BARRIERS
	.align		4
        /*0030*/ 	.byte	0x02, 0x4c
        /*0032*/ 	.byte	0x07
	.zero		1


	//----- nvinfo : EIATTR_EXTERNS
	.align		4
        /*0034*/ 	.byte	0x04, 0x0f
        /*0036*/ 	.short	(.L_38 - .L_37)


	//   ....[0]....
	.align		4
.L_37:
        /*0038*/ 	.word	index@(__assertfail)


	//----- nvinfo : EIATTR_MERCURY_ISA_VERSION
	.align		4
.L_38:
        /*003c*/ 	.byte	0x03, 0x5f
        /*003e*/ 	.short	0x0101


	//----- nvinfo : EIATTR_INT_WARP_WIDE_INSTR_OFFSETS
	.align		4
        /*0040*/ 	.byte	0x04, 0x31
        /*0042*/ 	.short	(.L_40 - .L_39)


	//   ....[0]....
.L_39:
        /*0044*/ 	.word	0x00002010


	//   ....[1]....
        /*0048*/ 	.word	0x00004260


	//   ....[2]....
        /*004c*/ 	.word	0x00004290


	//   ....[3]....
        /*0050*/ 	.word	0x000042e0


	//   ....[4]....
        /*0054*/ 	.word	0x00004c00


	//   ....[5]....
        /*0058*/ 	.word	0x00004c60


	//   ....[6]....
        /*005c*/ 	.word	0x00004d40


	//   ....[7]....
        /*0060*/ 	.word	0x00004db0


	//   ....[8]....
        /*0064*/ 	.word	0x00004ec0


	//   ....[9]....
        /*0068*/ 	.word	0x00004f50


	//   ....[10]....
        /*006c*/ 	.word	0x00005120


	//   ....[11]....
        /*0070*/ 	.word	0x00005280


	//----- nvinfo : EIATTR_COOP_GROUP_MASK_REGIDS
	.align		4
.L_40:
        /*0074*/ 	.byte	0x04, 0x29
        /*0076*/ 	.short	(.L_42 - .L_41)


	//   ....[0]....
.L_41:
        /*0078*/ 	.word	0xffffffff


	//   ....[1]....
        /*007c*/ 	.word	0xffffffff


	//   ....[2]....
        /*0080*/ 	.word	0xffffffff


	//   ....[3]....
        /*0084*/ 	.word	0xffffffff


	//   ....[4]....
        /*0088*/ 	.word	0xffffffff


	//   ....[5]....
        /*008c*/ 	.word	0xffffffff


	//   ....[6]....
        /*0090*/ 	.word	0xffffffff


	//   ....[7]....
        /*0094*/ 	.word	0xffffffff


	//   ....[8]....
        /*0098*/ 	.word	0xffffffff


	//   ....[9]....
        /*009c*/ 	.word	0xffffffff


	//   ....[10]....
        /*00a0*/ 	.word	0xffffffff


	//   ....[11]....
        /*00a4*/ 	.word	0xffffffff


	//   ....[12]....
        /*00a8*/ 	.word	0xffffffff


	//----- nvinfo : EIATTR_COOP_GROUP_INSTR_OFFSETS
	.align		4
.L_42:
        /*00ac*/ 	.byte	0x04, 0x28
        /*00ae*/ 	.short	(.L_44 - .L_43)


	//   ....[0]....
.L_43:
        /*00b0*/ 	.word	0x00000090


	//   ....[1]....
        /*00b4*/ 	.word	0x000004d0


	//   ....[2]....
        /*00b8*/ 	.word	0x00000870


	//   ....[3]....
        /*00bc*/ 	.word	0x00000a10


	//   ....[4]....
        /*00c0*/ 	.word	0x00000b10


	//   ....[5]....
        /*00c4*/ 	.word	0x00000c80


	//   ....[6]....
        /*00c8*/ 	.word	0x00000e20


	//   ....[7]....
        /*00cc*/ 	.word	0x00001ef0


	//   ....[8]....
        /*00d0*/ 	.word	0x000035d0


	//   ....[9]....
        /*00d4*/ 	.word	0x000037e0


	//   ....[10]....
        /*00d8*/ 	.word	0x00003810


	//   ....[11]....
        /*00dc*/ 	.word	0x00004150


	//   ....[12]....
        /*00e0*/ 	.word	0x00004380


	//----- nvinfo : EIATTR_VRC_CTA_INIT_COUNT
	.align		4
.L_44:
        /*00e4*/ 	.byte	0x02, 0x4a
        /*00e6*/ 	.byte	0x80
	.zero		1


	//----- nvinfo : EIATTR_SYSCALL_OFFSETS
	.align		4
        /*00e8*/ 	.byte	0x04, 0x46
        /*00ea*/ 	.short	(.L_46 - .L_45)


	//   ....[0]....
.L_45:
        /*00ec*/ 	.word	0x00005d00


	//   ....[1]....
        /*00f0*/ 	.word	0x00005e40


	//   ....[2]....
        /*00f4*/ 	.word	0x00006640


	//   ....[3]....
        /*00f8*/ 	.word	0x000073e0


	//   ....[4]....
        /*00fc*/ 	.word	0x00008140


	//   ....[5]....
        /*0100*/ 	.word	0x00008ed0


	//----- nvinfo : EIATTR_MBARRIER_INSTR_OFFSETS
	.align		4
.L_46:
        /*0104*/ 	.byte	0x04, 0x39
        /*0106*/ 	.short	(.L_48 - .L_47)


	//   ....[0]....
.L_47:
        /*0108*/ 	.word	0x000005d0
        /*010c*/ 	.word	0x000000ff
        /*0110*/ 	.word	0x00000000
        /*0114*/ 	.short	0x0100
        /*0116*/ 	.byte	0x05
	.zero		1


	//   ....[1]....
        /*0118*/ 	.word	0x000005e0
        /*011c*/ 	.word	0x000000ff
        /*0120*/ 	.word	0x000000a0
        /*0124*/ 	.short	0x0100
        /*0126*/ 	.byte	0x05
	.zero		1


	//   ....[2]....
        /*0128*/ 	.word	0x000005f0
        /*012c*/ 	.word	0x000000ff
        /*0130*/ 	.word	0x00000008
        /*0134*/ 	.short	0x0100
        /*0136*/ 	.byte	0x05
	.zero		1


	//   ....[3]....
        /*0138*/ 	.word	0x00000600
        /*013c*/ 	.word	0x000000ff
        /*0140*/ 	.word	0x000000a8
        /*0144*/ 	.short	0x0100
        /*0146*/ 	.byte	0x05
	.zero		1


	//   ....[4]....
        /*0148*/ 	.word	0x00000610
        /*014c*/ 	.word	0x000000ff
        /*0150*/ 	.word	0x00000010
        /*0154*/ 	.short	0x0100
        /*0156*/ 	.byte	0x05
	.zero		1


	//   ....[5]....
        /*0158*/ 	.word	0x00000620
        /*015c*/ 	.word	0x000000ff
        /*0160*/ 	.word	0x000000b0
        /*0164*/ 	.short	0x0100
        /*0166*/ 	.byte	0x05
	.zero		1


	//   ....[6]....
        /*0168*/ 	.word	0x00000630
        /*016c*/ 	.word	0x000000ff
        /*0170*/ 	.word	0x00000018
        /*0174*/ 	.short	0x0100
        /*0176*/ 	.byte	0x05
	.zero		1


	//   ....[7]....
        /*0178*/ 	.word	0x00000640
        /*017c*/ 	.word	0x000000ff
        /*0180*/ 	.word	0x000000b8
        /*0184*/ 	.short	0x0100
        /*0186*/ 	.byte	0x05
	.zero		1


	//   ....[8]....
        /*0188*/ 	.word	0x00000650
        /*018c*/ 	.word	0x000000ff
        /*0190*/ 	.word	0x00000020
        /*0194*/ 	.short	0x0100
        /*0196*/ 	.byte	0x05
	.zero		1


	//   ....[9]....
        /*0198*/ 	.word	0x00000660
        /*019c*/ 	.word	0x000000ff
        /*01a0*/ 	.word	0x000000c0
        /*01a4*/ 	.short	0x0100
        /*01a6*/ 	.byte	0x05
	.zero		1


	//   ....[10]....
        /*01a8*/ 	.word	0x00000670
        /*01ac*/ 	.word	0x000000ff
        /*01b0*/ 	.word	0x00000028
        /*01b4*/ 	.short	0x0100
        /*01b6*/ 	.byte	0x05
	.zero		1


	//   ....[11]....
        /*01b8*/ 	.word	0x00000680
        /*01bc*/ 	.word	0x000000ff
        /*01c0*/ 	.word	0x000000c8
        /*01c4*/ 	.short	0x0100
        /*01c6*/ 	.byte	0x05
	.zero		1


	//   ....[12]....
        /*01c8*/ 	.word	0x00000690
        /*01cc*/ 	.word	0x000000ff
        /*01d0*/ 	.word	0x00000030
        /*01d4*/ 	.short	0x0100
        /*01d6*/ 	.byte	0x05
	.zero		1


	//   ....[13]....
        /*01d8*/ 	.word	0x000006a0
        /*01dc*/ 	.word	0x000000ff
        /*01e0*/ 	.word	0x000000d0
        /*01e4*/ 	.short	0x0100
        /*01e6*/ 	.byte	0x05
	.zero		1


	//   ....[14]....
        /*01e8*/ 	.word	0x000006b0
        /*01ec*/ 	.word	0x000000ff
        /*01f0*/ 	.word	0x00000038
        /*01f4*/ 	.short	0x0100
        /*01f6*/ 	.byte	0x05
	.zero		1


	//   ....[15]....
        /*01f8*/ 	.word	0x000006c0
        /*01fc*/ 	.word	0x000000ff
        /*0200*/ 	.word	0x000000d8
        /*0204*/ 	.short	0x0100
        /*0206*/ 	.byte	0x05
	.zero		1


	//   ....[16]....
        /*0208*/ 	.word	0x000006d0
        /*020c*/ 	.word	0x000000ff
        /*0210*/ 	.word	0x00000040
        /*0214*/ 	.short	0x0100
        /*0216*/ 	.byte	0x05
	.zero		1


	//   ....[17]....
        /*0218*/ 	.word	0x000006e0
        /*021c*/ 	.word	0x000000ff
        /*0220*/ 	.word	0x000000e0
        /*0224*/ 	.short	0x0100
        /*0226*/ 	.byte	0x05
	.zero		1


	//   ....[18]....
        /*0228*/ 	.word	0x000006f0
        /*022c*/ 	.word	0x000000ff
        /*0230*/ 	.word	0x00000048
        /*0234*/ 	.short	0x0100
        /*0236*/ 	.byte	0x05
	.zero		1


	//   ....[19]....
        /*0238*/ 	.word	0x00000700
        /*023c*/ 	.word	0x000000ff
        /*0240*/ 	.word	0x000000e8
        /*0244*/ 	.short	0x0100
        /*0246*/ 	.byte	0x05
	.zero		1


	//   ....[20]....
        /*0248*/ 	.word	0x00000710
        /*024c*/ 	.word	0x000000ff
        /*0250*/ 	.word	0x00000050
        /*0254*/ 	.short	0x0100
        /*0256*/ 	.byte	0x05
	.zero		1


	//   ....[21]....
        /*0258*/ 	.word	0x00000720
        /*025c*/ 	.word	0x000000ff
        /*0260*/ 	.word	0x000000f0
        /*0264*/ 	.short	0x0100
        /*0266*/ 	.byte	0x05
	.zero		1


	//   ....[22]....
        /*0268*/ 	.word	0x00000730
        /*026c*/ 	.word	0x000000ff
        /*0270*/ 	.word	0x00000058
        /*0274*/ 	.short	0x0100
        /*0276*/ 	.byte	0x05
	.zero		1


	//   ....[23]....
        /*0278*/ 	.word	0x00000740
        /*027c*/ 	.word	0x000000ff
        /*0280*/ 	.word	0x000000f8
        /*0284*/ 	.short	0x0100
        /*0286*/ 	.byte	0x05
	.zero		1


	//   ....[24]....
        /*0288*/ 	.word	0x00000750
        /*028c*/ 	.word	0x000000ff
        /*0290*/ 	.word	0x00000060
        /*0294*/ 	.short	0x0100
        /*0296*/ 	.byte	0x05
	.zero		1


	//   ....[25]....
        /*0298*/ 	.word	0x00000760
        /*029c*/ 	.word	0x000000ff
        /*02a0*/ 	.word	0x00000100
        /*02a4*/ 	.short	0x0100
        /*02a6*/ 	.byte	0x05
	.zero		1


	//   ....[26]....
        /*02a8*/ 	.word	0x00000770
        /*02ac*/ 	.word	0x000000ff
        /*02b0*/ 	.word	0x00000068
        /*02b4*/ 	.short	0x0100
        /*02b6*/ 	.byte	0x05
	.zero		1


	//   ....[27]....
        /*02b8*/ 	.word	0x00000780
        /*02bc*/ 	.word	0x000000ff
        /*02c0*/ 	.word	0x00000108
        /*02c4*/ 	.short	0x0100
        /*02c6*/ 	.byte	0x05
	.zero		1


	//   ....[28]....
        /*02c8*/ 	.word	0x00000790
        /*02cc*/ 	.word	0x000000ff
        /*02d0*/ 	.word	0x00000070
        /*02d4*/ 	.short	0x0100
        /*02d6*/ 	.byte	0x05
	.zero		1


	//   ....[29]....
        /*02d8*/ 	.word	0x000007a0
        /*02dc*/ 	.word	0x000000ff
        /*02e0*/ 	.word	0x00000110
        /*02e4*/ 	.short	0x0100
        /*02e6*/ 	.byte	0x05
	.zero		1


	//   ....[30]....
        /*02e8*/ 	.word	0x000007b0
        /*02ec*/ 	.word	0x000000ff
        /*02f0*/ 	.word	0x00000078
        /*02f4*/ 	.short	0x0100
        /*02f6*/ 	.byte	0x05
	.zero		1


	//   ....[31]....
        /*02f8*/ 	.word	0x000007c0
        /*02fc*/ 	.word	0x000000ff
        /*0300*/ 	.word	0x00000118
        /*0304*/ 	.short	0x0100
        /*0306*/ 	.byte	0x05
	.zero		1


	//   ....[32]....
        /*0308*/ 	.word	0x000007d0
        /*030c*/ 	.word	0x000000ff
        /*0310*/ 	.word	0x00000080
        /*0314*/ 	.short	0x0100
        /*0316*/ 	.byte	0x05
	.zero		1


	//   ....[33]....
        /*0318*/ 	.word	0x000007e0
        /*031c*/ 	.word	0x000000ff
        /*0320*/ 	.word	0x00000120
        /*0324*/ 	.short	0x0100
        /*0326*/ 	.byte	0x05
	.zero		1


	//   ....[34]....
        /*0328*/ 	.word	0x000007f0
        /*032c*/ 	.word	0x000000ff
        /*0330*/ 	.word	0x00000088
        /*0334*/ 	.short	0x0100
        /*0336*/ 	.byte	0x05
	.zero		1


	//   ....[35]....
        /*0338*/ 	.word	0x00000800
        /*033c*/ 	.word	0x000000ff
        /*0340*/ 	.word	0x00000128
        /*0344*/ 	.short	0x0100
        /*0346*/ 	.byte	0x05
	.zero		1


	//   ....[36]....
        /*0348*/ 	.word	0x00000810
        /*034c*/ 	.word	0x000000ff
        /*0350*/ 	.word	0x00000090
        /*0354*/ 	.short	0x0100
        /*0356*/ 	.byte	0x05
	.zero		1


	//   ....[37]....
        /*0358*/ 	.word	0x00000820
        /*035c*/ 	.word	0x000000ff
        /*0360*/ 	.word	0x00000130
        /*0364*/ 	.short	0x0100
        /*0366*/ 	.byte	0x05
	.zero		1


	//   ....[38]....
        /*0368*/ 	.word	0x00000830
        /*036c*/ 	.word	0x000000ff
        /*0370*/ 	.word	0x00000098
        /*0374*/ 	.short	0x0100
        /*0376*/ 	.byte	0x05
	.zero		1


	//   ....[39]....
        /*0378*/ 	.word	0x00000840
        /*037c*/ 	.word	0x000000ff
        /*0380*/ 	.word	0x00000138
        /*0384*/ 	.short	0x0100
        /*0386*/ 	.byte	0x05
	.zero		1


	//   ....[40]....
        /*0388*/ 	.word	0x00000980
        /*038c*/ 	.word	0x000000ff
        /*0390*/ 	.word	0x00000140
        /*0394*/ 	.short	0x0100
        /*0396*/ 	.byte	0x07
	.zero		1


	//   ....[41]....
        /*0398*/ 	.word	0x00000990
        /*039c*/ 	.word	0x000000ff
        /*03a0*/ 	.word	0x00000160
        /*03a4*/ 	.short	0x0100
        /*03a6*/ 	.byte	0x07
	.zero		1


	//   ....[42]....
        /*03a8*/ 	.word	0x000009a0
        /*03ac*/ 	.word	0x000000ff
        /*03b0*/ 	.word	0x00000148
        /*03b4*/ 	.short	0x0100
        /*03b6*/ 	.byte	0x07
	.zero		1


	//   ....[43]....
        /*03b8*/ 	.word	0x000009b0
        /*03bc*/ 	.word	0x000000ff
        /*03c0*/ 	.word	0x00000168
        /*03c4*/ 	.short	0x0100
        /*03c6*/ 	.byte	0x07
	.zero		1


	//   ....[44]....
        /*03c8*/ 	.word	0x000009c0
        /*03cc*/ 	.word	0x000000ff
        /*03d0*/ 	.word	0x00000150
        /*03d4*/ 	.short	0x0100
        /*03d6*/ 	.byte	0x07
	.zero		1


	//   ....[45]....
        /*03d8*/ 	.word	0x000009d0
        /*03dc*/ 	.word	0x000000ff
        /*03e0*/ 	.word	0x00000170
        /*03e4*/ 	.short	0x0100
        /*03e6*/ 	.byte	0x07
	.zero		1


	//   ....[46]....
        /*03e8*/ 	.word	0x000009e0
        /*03ec*/ 	.word	0x000000ff
        /*03f0*/ 	.word	0x00000158
        /*03f4*/ 	.short	0x0100
        /*03f6*/ 	.byte	0x07
	.zero		1


	//   ....[47]....
        /*03f8*/ 	.word	0x000009f0
        /*03fc*/ 	.word	0x000000ff
        /*0400*/ 	.word	0x00000178
        /*0404*/ 	.short	0x0100
        /*0406*/ 	.byte	0x07
	.zero		1


	//   ....[48]....
        /*0408*/ 	.word	0x00000ae0
        /*040c*/ 	.word	0x000000ff
        /*0410*/ 	.word	0x00000180
        /*0414*/ 	.short	0x0100
        /*0416*/ 	.byte	0x05
	.zero		1


	//   ....[49]....
        /*0418*/ 	.word	0x00000af0
        /*041c*/ 	.word	0x000000ff
        /*0420*/ 	.word	0x00000188
        /*0424*/ 	.short	0x0100
        /*0426*/ 	.byte	0x05
	.zero		1


	//   ....[50]....
        /*0428*/ 	.word	0x00000c30
        /*042c*/ 	.word	0x000000ff
        /*0430*/ 	.word	0x00000190
        /*0434*/ 	.short	0x0100
        /*0436*/ 	.byte	0x05
	.zero		1


	//   ....[51]....
        /*0438*/ 	.word	0x00000c40
        /*043c*/ 	.word	0x000000ff
        /*0440*/ 	.word	0x000001a0
        /*0444*/ 	.short	0x0100
        /*0446*/ 	.byte	0x05
	.zero		1


	//   ....[52]....
        /*0448*/ 	.word	0x00000c50
        /*044c*/ 	.word	0x000000ff
        /*0450*/ 	.word	0x00000198
        /*0454*/ 	.short	0x0100
        /*0456*/ 	.byte	0x05
	.zero		1


	//   ....[53]....
        /*0458*/ 	.word	0x00000c60
        /*045c*/ 	.word	0x000000ff
        /*0460*/ 	.word	0x000001a8
        /*0464*/ 	.short	0x0100
        /*0466*/ 	.byte	0x05
	.zero		1


	//   ....[54]....
        /*0468*/ 	.word	0x00000d90
        /*046c*/ 	.word	0x000000ff
        /*0470*/ 	.word	0x000001b0
        /*0474*/ 	.short	0x0100
        /*0476*/ 	.byte	0x07
	.zero		1


	//   ....[55]....
        /*0478*/ 	.word	0x00000da0
        /*047c*/ 	.word	0x000000ff
        /*0480*/ 	.word	0x000001d0
        /*0484*/ 	.short	0x0100
        /*0486*/ 	.byte	0x07
	.zero		1


	//   ....[56]....
        /*0488*/ 	.word	0x00000db0
        /*048c*/ 	.word	0x000000ff
        /*0490*/ 	.word	0x000001b8
        /*0494*/ 	.short	0x0100
        /*0496*/ 	.byte	0x07
	.zero		1


	//   ....[57]....
        /*0498*/ 	.word	0x00000dc0
        /*049c*/ 	.word	0x000000ff
        /*04a0*/ 	.word	0x000001d8
        /*04a4*/ 	.short	0x0100
        /*04a6*/ 	.byte	0x07
	.zero		1


	//   ....[58]....
        /*04a8*/ 	.word	0x00000dd0
        /*04ac*/ 	.word	0x000000ff
        /*04b0*/ 	.word	0x000001c0
        /*04b4*/ 	.short	0x0100
        /*04b6*/ 	.byte	0x07
	.zero		1


	//   ....[59]....
        /*04b8*/ 	.word	0x00000de0
        /*04bc*/ 	.word	0x000000ff
        /*04c0*/ 	.word	0x000001e0
        /*04c4*/ 	.short	0x0100
        /*04c6*/ 	.byte	0x07
	.zero		1


	//   ....[60]....
        /*04c8*/ 	.word	0x00000df0
        /*04cc*/ 	.word	0x000000ff
        /*04d0*/ 	.word	0x000001c8
        /*04d4*/ 	.short	0x0100
        /*04d6*/ 	.byte	0x07
	.zero		1


	//   ....[61]....
        /*04d8*/ 	.word	0x00000e00
        /*04dc*/ 	.word	0x000000ff
        /*04e0*/ 	.word	0x000001e8
        /*04e4*/ 	.short	0x0100
        /*04e6*/ 	.byte	0x07
	.zero		1


	//   ....[62]....
        /*04e8*/ 	.word	0x00000ef0
        /*04ec*/ 	.word	0x000000ff
        /*04f0*/ 	.word	0x000001f0
        /*04f4*/ 	.short	0x0100
        /*04f6*/ 	.byte	0x05
	.zero		1


	//   ....[63]....
        /*04f8*/ 	.word	0x00000f00
        /*04fc*/ 	.word	0x000000ff
        /*0500*/ 	.word	0x00000200
        /*0504*/ 	.short	0x0100
        /*0506*/ 	.byte	0x05
	.zero		1


	//   ....[64]....
        /*0508*/ 	.word	0x00000f10
        /*050c*/ 	.word	0x000000ff
        /*0510*/ 	.word	0x000001f8
        /*0514*/ 	.short	0x0100
        /*0516*/ 	.byte	0x05
	.zero		1


	//   ....[65]....
        /*0518*/ 	.word	0x00000f20
        /*051c*/ 	.word	0x000000ff
        /*0520*/ 	.word	0x00000208
        /*0524*/ 	.short	0x0100
        /*0526*/ 	.byte	0x05
	.zero		1


	//   ....[66]....
        /*0528*/ 	.word	0x000017f0
        /*052c*/ 	.word	0x00000002
        /*0530*/ 	.word	0x00000200
        /*0534*/ 	.short	0x010a
        /*0536*/ 	.byte	0xff
	.zero		1


	//   ....[67]....
        /*0538*/ 	.word	0x00001820
        /*053c*/ 	.word	0x00000002
        /*0540*/ 	.word	0x000001f0
        /*0544*/ 	.short	0x0101
        /*0546*/ 	.byte	0xff
	.zero		1


	//   ....[68]....
        /*0548*/ 	.word	0x000018f0
        /*054c*/ 	.word	0x000000ff
        /*0550*/ 	.word	0x000000a0
        /*0554*/ 	.short	0x010a
        /*0556*/ 	.byte	0x08
	.zero		1


	//   ....[69]....
        /*0558*/ 	.word	0x00001990
        /*055c*/ 	.word	0x000000ff
        /*0560*/ 	.word	0x000000a0
        /*0564*/ 	.short	0x010a
        /*0566*/ 	.byte	0x21
	.zero		1


	//   ....[70]....
        /*0568*/ 	.word	0x00001ae0
        /*056c*/ 	.word	0x000000ff
        /*0570*/ 	.word	0x000000a0
        /*0574*/ 	.short	0x010a
        /*0576*/ 	.byte	0x08
	.zero		1


	//   ....[71]....
        /*0578*/ 	.word	0x00001bf0
        /*057c*/ 	.word	0x000000ff
        /*0580*/ 	.word	0x00000188
        /*0584*/ 	.short	0x0101
        /*0586*/ 	.byte	0x04
	.zero		1


	//   ....[72]....
        /*0588*/ 	.word	0x00001c10
        /*058c*/ 	.word	0x000000ff
        /*0590*/ 	.word	0x000000a0
        /*0594*/ 	.short	0x010a
        /*0596*/ 	.byte	0x08
	.zero		1


	//   ....[73]....
        /*0598*/ 	.word	0x00001c90
        /*059c*/ 	.word	0x000000ff
        /*05a0*/ 	.word	0x000000a0
        /*05a4*/ 	.short	0x010a
        /*05a6*/ 	.byte	0x11
	.zero		1


	//   ....[74]....
        /*05a8*/ 	.word	0x00001de0
        /*05ac*/ 	.word	0x000000ff
        /*05b0*/ 	.word	0x000000a0
        /*05b4*/ 	.short	0x010a
        /*05b6*/ 	.byte	0x08
	.zero		1


	//   ....[75]....
        /*05b8*/ 	.word	0x00001f20
        /*05bc*/ 	.word	0x00000002
        /*05c0*/ 	.word	0x00000190
        /*05c4*/ 	.short	0x010a
        /*05c6*/ 	.byte	0xff
	.zero		1


	//   ....[76]....
        /*05c8*/ 	.word	0x00001fe0
        /*05cc*/ 	.word	0x00000002
        /*05d0*/ 	.word	0x00000000
        /*05d4*/ 	.short	0x0101
        /*05d6*/ 	.byte	0xff
	.zero		1


	//   ....[77]....
        /*05d8*/ 	.word	0x00002540
        /*05dc*/ 	.word	0x000000ff
        /*05e0*/ 	.word	0x00000000
        /*05e4*/ 	.short	0x010a
        /*05e6*/ 	.byte	0x05
	.zero		1


	//   ....[78]....
        /*05e8*/ 	.word	0x000025d0
        /*05ec*/ 	.word	0x000000ff
        /*05f0*/ 	.word	0x00000000
        /*05f4*/ 	.short	0x010a
        /*05f6*/ 	.byte	0x05
	.zero		1


	//   ....[79]....
        /*05f8*/ 	.word	0x00002660
        /*05fc*/ 	.word	0x000000ff
        /*0600*/ 	.word	0x00000000
        /*0604*/ 	.short	0x010a
        /*0606*/ 	.byte	0x05
	.zero		1


	//   ....[80]....
        /*0608*/ 	.word	0x000026f0
        /*060c*/ 	.word	0x000000ff
        /*0610*/ 	.word	0x00000000
        /*0614*/ 	.short	0x010a
        /*0616*/ 	.byte	0x05
	.zero		1


	//   ....[81]....
        /*0618*/ 	.word	0x00002780
        /*061c*/ 	.word	0x000000ff
        /*0620*/ 	.word	0x00000000
        /*0624*/ 	.short	0x010a
        /*0626*/ 	.byte	0x05
	.zero		1


	//   ....[82]....
        /*0628*/ 	.word	0x00002810
        /*062c*/ 	.word	0x000000ff
        /*0630*/ 	.word	0x00000000
        /*0634*/ 	.short	0x010a
        /*0636*/ 	.byte	0x05
	.zero		1


	//   ....[83]....
        /*0638*/ 	.word	0x000028a0
        /*063c*/ 	.word	0x000000ff
        /*0640*/ 	.word	0x00000000
        /*0644*/ 	.short	0x010a
        /*0646*/ 	.byte	0x05
	.zero		1


	//   ....[84]....
        /*0648*/ 	.word	0x00002930
        /*064c*/ 	.word	0x000000ff
        /*0650*/ 	.word	0x00000000
        /*0654*/ 	.short	0x010a
        /*0656*/ 	.byte	0x05
	.zero		1


	//   ....[85]....
        /*0658*/ 	.word	0x000029c0
        /*065c*/ 	.word	0x000000ff
        /*0660*/ 	.word	0x00000000
        /*0664*/ 	.short	0x010a
        /*0666*/ 	.byte	0x05
	.zero		1


	//   ....[86]....
        /*0668*/ 	.word	0x00002a50
        /*066c*/ 	.word	0x000000ff
        /*0670*/ 	.word	0x00000000
        /*0674*/ 	.short	0x010a
        /*0676*/ 	.byte	0x05
	.zero		1


	//   ....[87]....
        /*0678*/ 	.word	0x00002ae0
        /*067c*/ 	.word	0x000000ff
        /*0680*/ 	.word	0x00000000
        /*0684*/ 	.short	0x010a
        /*0686*/ 	.byte	0x05
	.zero		1


	//   ....[88]....
        /*0688*/ 	.word	0x00002b70
        /*068c*/ 	.word	0x000000ff
        /*0690*/ 	.word	0x00000000
        /*0694*/ 	.short	0x010a
        /*0696*/ 	.byte	0x05
	.zero		1


	//   ....[89]....
        /*0698*/ 	.word	0x00002c00
        /*069c*/ 	.word	0x000000ff
        /*06a0*/ 	.word	0x00000000
        /*06a4*/ 	.short	0x010a
        /*06a6*/ 	.byte	0x05
	.zero		1


	//   ....[90]....
        /*06a8*/ 	.word	0x00002c90
        /*06ac*/ 	.word	0x000000ff
        /*06b0*/ 	.word	0x00000000
        /*06b4*/ 	.short	0x010a
        /*06b6*/ 	.byte	0x05
	.zero		1


	//   ....[91]....
        /*06b8*/ 	.word	0x00002d20
        /*06bc*/ 	.word	0x000000ff
        /*06c0*/ 	.word	0x00000000
        /*06c4*/ 	.short	0x010a
        /*06c6*/ 	.byte	0x05
	.zero		1


	//   ....[92]....
        /*06c8*/ 	.word	0x00002db0
        /*06cc*/ 	.word	0x000000ff
        /*06d0*/ 	.word	0x00000000
        /*06d4*/ 	.short	0x010a
        /*06d6*/ 	.byte	0x05
	.zero		1


	//   ....[93]....
        /*06d8*/ 	.word	0x00002e40
        /*06dc*/ 	.word	0x000000ff
        /*06e0*/ 	.word	0x00000000
        /*06e4*/ 	.short	0x010a
        /*06e6*/ 	.byte	0x05
	.zero		1


	//   ....[94]....
        /*06e8*/ 	.word	0x00002ed0
        /*06ec*/ 	.word	0x000000ff
        /*06f0*/ 	.word	0x00000000
        /*06f4*/ 	.short	0x010a
        /*06f6*/ 	.byte	0x05
	.zero		1


	//   ....[95]....
        /*06f8*/ 	.word	0x00002f60
        /*06fc*/ 	.word	0x000000ff
        /*0700*/ 	.word	0x00000000
        /*0704*/ 	.short	0x010a
        /*0706*/ 	.byte	0x05
	.zero		1


	//   ....[96]....
        /*0708*/ 	.word	0x00003000
        /*070c*/ 	.word	0x00000000
        /*0710*/ 	.word	0x00000000
        /*0714*/ 	.short	0x010a
        /*0716*/ 	.byte	0xff
	.zero		1


	//   ....[97]....
        /*0718*/ 	.word	0x00003120
        /*071c*/ 	.word	0x00000000
        /*0720*/ 	.word	0x000001f0
        /*0724*/ 	.short	0x010a
        /*0726*/ 	.byte	0xff
	.zero		1


	//   ....[98]....
        /*0728*/ 	.word	0x00003190
        /*072c*/ 	.word	0x00000000
        /*0730*/ 	.word	0x00000000
        /*0734*/ 	.short	0x0101
        /*0736*/ 	.byte	0xff
	.zero		1


	//   ....[99]....
        /*0738*/ 	.word	0x000031b0
        /*073c*/ 	.word	0x000000ff
        /*0740*/ 	.word	0x000001a0
        /*0744*/ 	.short	0x010a
        /*0746*/ 	.byte	0x05
	.zero		1


	//   ....[100]....
        /*0748*/ 	.word	0x000032d0
        /*074c*/ 	.word	0x00000000
        /*0750*/ 	.word	0x00000190
        /*0754*/ 	.short	0x010a
        /*0756*/ 	.byte	0xff
	.zero		1


	//   ....[101]....
        /*0758*/ 	.word	0x000033d0
        /*075c*/ 	.word	0x00000000
        /*0760*/ 	.word	0x00000000
        /*0764*/ 	.short	0x0101
        /*0766*/ 	.byte	0xff
	.zero		1


	//   ....[102]....
        /*0768*/ 	.word	0x00003460
        /*076c*/ 	.word	0x000000ff
        /*0770*/ 	.word	0x000001a0
        /*0774*/ 	.short	0x0106
        /*0776*/ 	.byte	0x05
	.zero		1


	//   ....[103]....
        /*0778*/ 	.word	0x00003480
        /*077c*/ 	.word	0x000000ff
        /*0780*/ 	.word	0x000001a0
        /*0784*/ 	.short	0x010a
        /*0786*/ 	.byte	0x05
	.zero		1


	//   ....[104]....
        /*0788*/ 	.word	0x00003510
        /*078c*/ 	.word	0x000000ff
        /*0790*/ 	.word	0x000001a0
        /*0794*/ 	.short	0x0106
        /*0796*/ 	.byte	0x04
	.zero		1


	//   ....[105]....
        /*0798*/ 	.word	0x00003550
        /*079c*/ 	.word	0x00000000
        /*07a0*/ 	.word	0x000001a0
        /*07a4*/ 	.short	0x010a
        /*07a6*/ 	.byte	0xff
	.zero		1


	//   ....[106]....
        /*07a8*/ 	.word	0x00003a30
        /*07ac*/ 	.word	0x00000000
        /*07b0*/ 	.word	0x00000190
        /*07b4*/ 	.short	0x010a
        /*07b6*/ 	.byte	0xff
	.zero		1


	//   ....[107]....
        /*07b8*/ 	.word	0x00003b30
        /*07bc*/ 	.word	0x00000003
        /*07c0*/ 	.word	0x00000000
        /*07c4*/ 	.short	0x0101
        /*07c6*/ 	.byte	0xff
	.zero		1


	//   ....[108]....
        /*07c8*/ 	.word	0x00003b40
        /*07cc*/ 	.word	0x000000ff
        /*07d0*/ 	.word	0x00000000
        /*07d4*/ 	.short	0x010a
        /*07d6*/ 	.byte	0x04
	.zero		1


	//   ....[109]....
        /*07d8*/ 	.word	0x00003b60
        /*07dc*/ 	.word	0x000000ff
        /*07e0*/ 	.word	0x000001d0
        /*07e4*/ 	.short	0x010a
        /*07e6*/ 	.byte	0x09
	.zero		1


	//   ....[110]....
        /*07e8*/ 	.word	0x00003ca0
        /*07ec*/ 	.word	0x000000ff
        /*07f0*/ 	.word	0x00000000
        /*07f4*/ 	.short	0x010a
        /*07f6*/ 	.byte	0x07
	.zero		1


	//   ....[111]....
        /*07f8*/ 	.word	0x00003dd0
        /*07fc*/ 	.word	0x000000ff
        /*0800*/ 	.word	0x00000000
        /*0804*/ 	.short	0x010a
        /*0806*/ 	.byte	0x04
	.zero		1


	//   ....[112]....
        /*0808*/ 	.word	0x00003f80
        /*080c*/ 	.word	0x000000ff
        /*0810*/ 	.word	0x00000000
        /*0814*/ 	.short	0x010a
        /*0816*/ 	.byte	0x05
	.zero		1


	//   ....[113]....
        /*0818*/ 	.word	0x00004010
        /*081c*/ 	.word	0x000000ff
        /*0820*/ 	.word	0x00000000
        /*0824*/ 	.short	0x010a
        /*0826*/ 	.byte	0x05
	.zero		1


	//   ....[114]....
        /*0828*/ 	.word	0x000040a0
        /*082c*/ 	.word	0x000000ff
        /*0830*/ 	.word	0x00000000
        /*0834*/ 	.short	0x010a
        /*0836*/ 	.byte	0x05
	.zero		1


	//   ....[115]....
        /*0838*/ 	.word	0x00004130
        /*083c*/ 	.word	0x000000ff
        /*0840*/ 	.word	0x00000000
        /*0844*/ 	.short	0x010a
        /*0846*/ 	.byte	0x07
	.zero		1


	//   ....[116]....
        /*0848*/ 	.word	0x000045b0
        /*084c*/ 	.word	0x00000000
        /*0850*/ 	.word	0x00000190
        /*0854*/ 	.short	0x010a
        /*0856*/ 	.byte	0xff
	.zero		1


	//   ....[117]....
        /*0858*/ 	.word	0x00004670
        /*085c*/ 	.word	0x00000000
        /*0860*/ 	.word	0x00000000
        /*0864*/ 	.short	0x0101
        /*0866*/ 	.byte	0xff
	.zero		1


	//   ....[118]....
        /*0868*/ 	.word	0x00004990
        /*086c*/ 	.word	0x000000ff
        /*0870*/ 	.word	0x00000188
        /*0874*/ 	.short	0x010a
        /*0876*/ 	.byte	0x07
	.zero		1


	//   ....[119]....
        /*0878*/ 	.word	0x00004b80
        /*087c*/ 	.word	0x000000ff
        /*0880*/ 	.word	0x00000160
        /*0884*/ 	.short	0x010a
        /*0886*/ 	.byte	0x07
	.zero		1


	//   ....[120]....
        /*0888*/ 	.word	0x00004cf0
        /*088c*/ 	.word	0x000000ff
        /*0890*/ 	.word	0x00000140
        /*0894*/ 	.short	0x010b
        /*0896*/ 	.byte	0x07
	.zero		1


	//   ....[121]....
        /*0898*/ 	.word	0x00004d00
        /*089c*/ 	.word	0x000000ff
        /*08a0*/ 	.word	0x00000000
        /*08a4*/ 	.short	0x0101
        /*08a6*/ 	.byte	0x08
	.zero		1


	//   ....[122]....
        /*08a8*/ 	.word	0x00004d10
        /*08ac*/ 	.word	0x000000ff
        /*08b0*/ 	.word	0x00000168
        /*08b4*/ 	.short	0x010a
        /*08b6*/ 	.byte	0x07
	.zero		1


	//   ....[123]....
        /*08b8*/ 	.word	0x00004e60
        /*08bc*/ 	.word	0x000000ff
        /*08c0*/ 	.word	0x00000148
        /*08c4*/ 	.short	0x010b
        /*08c6*/ 	.byte	0x07
	.zero		1


	//   ....[124]....
        /*08c8*/ 	.word	0x00004e70
        /*08cc*/ 	.word	0x000000ff
        /*08d0*/ 	.word	0x00000000
        /*08d4*/ 	.short	0x0101
        /*08d6*/ 	.byte	0x08
	.zero		1


	//   ....[125]....
        /*08d8*/ 	.word	0x00004e80
        /*08dc*/ 	.word	0x000000ff
        /*08e0*/ 	.word	0x00000170
        /*08e4*/ 	.short	0x010a
        /*08e6*/ 	.byte	0x07
	.zero		1


	//   ....[126]....
        /*08e8*/ 	.word	0x00005000
        /*08ec*/ 	.word	0x000000ff
        /*08f0*/ 	.word	0x00000150
        /*08f4*/ 	.short	0x010b
        /*08f6*/ 	.byte	0x07
	.zero		1


	//   ....[127]....
        /*08f8*/ 	.word	0x00005040
        /*08fc*/ 	.word	0x000000ff
        /*0900*/ 	.word	0x00000000
        /*0904*/ 	.short	0x0101
        /*0906*/ 	.byte	0x08
	.zero		1


	//   ....[128]....
        /*0908*/ 	.word	0x00005080
        /*090c*/ 	.word	0x000000ff
        /*0910*/ 	.word	0x00000178
        /*0914*/ 	.short	0x010a
        /*0916*/ 	.byte	0x07
	.zero		1


	//   ....[129]....
        /*0918*/ 	.word	0x000052c0
        /*091c*/ 	.word	0x000000ff
        /*0920*/ 	.word	0x00000158
        /*0924*/ 	.short	0x010b
        /*0926*/ 	.byte	0x07
	.zero		1


	//   ....[130]....
        /*0928*/ 	.word	0x000052e0
        /*092c*/ 	.word	0x000000ff
        /*0930*/ 	.word	0x00000000
        /*0934*/ 	.short	0x0101
        /*0936*/ 	.byte	0x0d
	.zero		1


	//   ....[131]....
        /*0938*/ 	.word	0x00005310
        /*093c*/ 	.word	0x000000ff
        /*0940*/ 	.word	0x00000160
        /*0944*/ 	.short	0x010a
        /*0946*/ 	.byte	0x07
	.zero		1


	//   ....[132]....
        /*0948*/ 	.word	0x00005330
        /*094c*/ 	.word	0x000000ff
        /*0950*/ 	.word	0x00000168
        /*0954*/ 	.short	0x010a
        /*0956*/ 	.byte	0x07
	.zero		1


	//   ....[133]....
        /*0958*/ 	.word	0x00005350
        /*095c*/ 	.word	0x000000ff
        /*0960*/ 	.word	0x00000170
        /*0964*/ 	.short	0x010a
        /*0966*/ 	.byte	0x07
	.zero		1


	//   ....[134]....
        /*0968*/ 	.word	0x00005390
        /*096c*/ 	.word	0x00000000
        /*0970*/ 	.word	0x00000178
        /*0974*/ 	.short	0x010a
        /*0976*/ 	.byte	0xff
	.zero		1


	//   ....[135]....
        /*0978*/ 	.word	0x000056d0
        /*097c*/ 	.word	0x00000000
        /*0980*/ 	.word	0x00000190
        /*0984*/ 	.short	0x010a
        /*0986*/ 	.byte	0xff
	.zero		1


	//   ....[136]....
        /*0988*/ 	.word	0x000057e0
        /*098c*/ 	.word	0x00000000
        /*0990*/ 	.word	0x00000000
        /*0994*/ 	.short	0x0101
        /*0996*/ 	.byte	0xff
	.zero		1


	//   ....[137]....
        /*0998*/ 	.word	0x00006200
        /*099c*/ 	.word	0x00000002
        /*09a0*/ 	.word	0x00000140
        /*09a4*/ 	.short	0x010a
        /*09a6*/ 	.byte	0xff
	.zero		1


	//   ....[138]....
        /*09a8*/ 	.word	0x00006240
        /*09ac*/ 	.word	0x00000071
        /*09b0*/ 	.word	0x000001b0
        /*09b4*/ 	.short	0x010a
        /*09b6*/ 	.byte	0xff
	.zero		1


	//   ....[139]....
        /*09b8*/ 	.word	0x00006380
        /*09bc*/ 	.word	0x00000002
        /*09c0*/ 	.word	0x00000140
        /*09c4*/ 	.short	0x010a
        /*09c6*/ 	.byte	0xff
	.zero		1


	//   ....[140]....
        /*09c8*/ 	.word	0x000064a0
        /*09cc*/ 	.word	0x00000000
        /*09d0*/ 	.word	0x00000000
        /*09d4*/ 	.short	0x0101
        /*09d6*/ 	.byte	0xff
	.zero		1


	//   ....[141]....
        /*09d8*/ 	.word	0x00006520
        /*09dc*/ 	.word	0x00000071
        /*09e0*/ 	.word	0x000001b0
        /*09e4*/ 	.short	0x010a
        /*09e6*/ 	.byte	0xff
	.zero		1


	//   ....[142]....
        /*09e8*/ 	.word	0x00007070
        /*09ec*/ 	.word	0x00000000
        /*09f0*/ 	.word	0x00000140
        /*09f4*/ 	.short	0x010a
        /*09f6*/ 	.byte	0xff
	.zero		1


	//   ....[143]....
        /*09f8*/ 	.word	0x00007130
        /*09fc*/ 	.word	0x00000000
        /*0a00*/ 	.word	0x00000140
        /*0a04*/ 	.short	0x010a
        /*0a06*/ 	.byte	0xff
	.zero		1


	//   ....[144]....
        /*0a08*/ 	.word	0x00007260
        /*0a0c*/ 	.word	0x00000000
        /*0a10*/ 	.word	0x00000000
        /*0a14*/ 	.short	0x0101
        /*0a16*/ 	.byte	0xff
	.zero		1


	//   ....[145]....
        /*0a18*/ 	.word	0x00007dd0
        /*0a1c*/ 	.word	0x00000000
        /*0a20*/ 	.word	0x00000140
        /*0a24*/ 	.short	0x010a
        /*0a26*/ 	.byte	0xff
	.zero		1


	//   ....[146]....
        /*0a28*/ 	.word	0x00007e90
        /*0a2c*/ 	.word	0x00000000
        /*0a30*/ 	.word	0x00000140
        /*0a34*/ 	.short	0x010a
        /*0a36*/ 	.byte	0xff
	.zero		1


	//   ....[147]....
        /*0a38*/ 	.word	0x00007fc0
        /*0a3c*/ 	.word	0x00000000
        /*0a40*/ 	.word	0x00000000
        /*0a44*/ 	.short	0x0101
        /*0a46*/ 	.byte	0xff
	.zero		1


	//   ....[148]....
        /*0a48*/ 	.word	0x00008b60
        /*0a4c*/ 	.word	0x00000000
        /*0a50*/ 	.word	0x00000140
        /*0a54*/ 	.short	0x010a
        /*0a56*/ 	.byte	0xff
	.zero		1


	//   ....[149]....
        /*0a58*/ 	.word	0x00008c20
        /*0a5c*/ 	.word	0x00000000
        /*0a60*/ 	.word	0x00000140
        /*0a64*/ 	.short	0x010a
        /*0a66*/ 	.byte	0xff
	.zero		1


	//   ....[150]....
        /*0a68*/ 	.word	0x00008d50
        /*0a6c*/ 	.word	0x00000000
        /*0a70*/ 	.word	0x00000000
        /*0a74*/ 	.short	0x0101
        /*0a76*/ 	.byte	0xff
	.zero		1


	//   ....[151]....
        /*0a78*/ 	.word	0x00009190
        /*0a7c*/ 	.word	0x000000ff
        /*0a80*/ 	.word	0x00000000
        /*0a84*/ 	.short	0x0101
        /*0a86*/ 	.byte	0x05
	.zero		1


	//   ....[152]....
        /*0a88*/ 	.word	0x000099d0
        /*0a8c*/ 	.word	0x00000002
        /*0a90*/ 	.word	0x00000200
        /*0a94*/ 	.short	0x010a
        /*0a96*/ 	.byte	0xff
	.zero		1


	//   ....[153]....
        /*0a98*/ 	.word	0x00009a30
        /*0a9c*/ 	.word	0x00000002
        /*0aa0*/ 	.word	0x000000a0
        /*0aa4*/ 	.short	0x010a
        /*0aa6*/ 	.byte	0xff
	.zero		1


	//   ....[154]....
        /*0aa8*/ 	.word	0x00009a90
        /*0aac*/ 	.word	0x00000002
        /*0ab0*/ 	.word	0x000000a0
        /*0ab4*/ 	.short	0x010a
        /*0ab6*/ 	.byte	0xff
	.zero		1


	//   ....[155]....
        /*0ab8*/ 	.word	0x00009ae0
        /*0abc*/ 	.word	0x00000002
        /*0ac0*/ 	.word	0x00000190
        /*0ac4*/ 	.short	0x010a
        /*0ac6*/ 	.byte	0xff
	.zero		1


	//   ....[156]....
        /*0ac8*/ 	.word	0x00009b40
        /*0acc*/ 	.word	0x00000000
        /*0ad0*/ 	.word	0x00000000
        /*0ad4*/ 	.short	0x010a
        /*0ad6*/ 	.byte	0xff
	.zero		1


	//   ....[157]....
        /*0ad8*/ 	.word	0x00009ba0
        /*0adc*/ 	.word	0x00000000
        /*0ae0*/ 	.word	0x00000000
        /*0ae4*/ 	.short	0x010a
        /*0ae6*/ 	.byte	0xff
	.zero		1


	//   ....[158]....
        /*0ae8*/ 	.word	0x00009c00
        /*0aec*/ 	.word	0x00000000
        /*0af0*/ 	.word	0x00000000
        /*0af4*/ 	.short	0x010a
        /*0af6*/ 	.byte	0xff
	.zero		1


	//   ....[159]....
        /*0af8*/ 	.word	0x00009c60
        /*0afc*/ 	.word	0x00000000
        /*0b00*/ 	.word	0x00000000
        /*0b04*/ 	.short	0x010a
        /*0b06*/ 	.byte	0xff
	.zero		1


	//   ....[160]....
        /*0b08*/ 	.word	0x00009cc0
        /*0b0c*/ 	.word	0x00000000
        /*0b10*/ 	.word	0x00000000
        /*0b14*/ 	.short	0x010a
        /*0b16*/ 	.byte	0xff
	.zero		1


	//   ....[161]....
        /*0b18*/ 	.word	0x00009d20
        /*0b1c*/ 	.word	0x00000000
        /*0b20*/ 	.word	0x00000000
        /*0b24*/ 	.short	0x010a
        /*0b26*/ 	.byte	0xff
	.zero		1


	//   ....[162]....
        /*0b28*/ 	.word	0x00009d80
        /*0b2c*/ 	.word	0x00000000
        /*0b30*/ 	.word	0x00000000
        /*0b34*/ 	.short	0x010a
        /*0b36*/ 	.byte	0xff
	.zero		1


	//   ....[163]....
        /*0b38*/ 	.word	0x00009de0
        /*0b3c*/ 	.word	0x00000000
        /*0b40*/ 	.word	0x00000000
        /*0b44*/ 	.short	0x010a
        /*0b46*/ 	.byte	0xff
	.zero		1


	//   ....[164]....
        /*0b48*/ 	.word	0x00009e40
        /*0b4c*/ 	.word	0x00000000
        /*0b50*/ 	.word	0x00000000
        /*0b54*/ 	.short	0x010a
        /*0b56*/ 	.byte	0xff
	.zero		1


	//   ....[165]....
        /*0b58*/ 	.word	0x00009ea0
        /*0b5c*/ 	.word	0x00000000
        /*0b60*/ 	.word	0x00000000
        /*0b64*/ 	.short	0x010a
        /*0b66*/ 	.byte	0xff
	.zero		1


	//   ....[166]....
        /*0b68*/ 	.word	0x00009f00
        /*0b6c*/ 	.word	0x00000000
        /*0b70*/ 	.word	0x00000000
        /*0b74*/ 	.short	0x010a
        /*0b76*/ 	.byte	0xff
	.zero		1


	//   ....[167]....
        /*0b78*/ 	.word	0x00009f60
        /*0b7c*/ 	.word	0x00000000
        /*0b80*/ 	.word	0x00000000
        /*0b84*/ 	.short	0x010a
        /*0b86*/ 	.byte	0xff
	.zero		1


	//   ....[168]....
        /*0b88*/ 	.word	0x00009fc0
        /*0b8c*/ 	.word	0x00000000
        /*0b90*/ 	.word	0x00000000
        /*0b94*/ 	.short	0x010a
        /*0b96*/ 	.byte	0xff
	.zero		1


	//   ....[169]....
        /*0b98*/ 	.word	0x0000a020
        /*0b9c*/ 	.word	0x00000000
        /*0ba0*/ 	.word	0x00000000
        /*0ba4*/ 	.short	0x010a
        /*0ba6*/ 	.byte	0xff
	.zero		1


	//   ....[170]....
        /*0ba8*/ 	.word	0x0000a080
        /*0bac*/ 	.word	0x00000000
        /*0bb0*/ 	.word	0x00000000
        /*0bb4*/ 	.short	0x010a
        /*0bb6*/ 	.byte	0xff
	.zero		1


	//   ....[171]....
        /*0bb8*/ 	.word	0x0000a0e0
        /*0bbc*/ 	.word	0x00000000
        /*0bc0*/ 	.word	0x00000000
        /*0bc4*/ 	.short	0x010a
        /*0bc6*/ 	.byte	0xff
	.zero		1


	//   ....[172]....
        /*0bc8*/ 	.word	0x0000a140
        /*0bcc*/ 	.word	0x00000000
        /*0bd0*/ 	.word	0x00000000
        /*0bd4*/ 	.short	0x010a
        /*0bd6*/ 	.byte	0xff
	.zero		1


	//   ....[173]....
        /*0bd8*/ 	.word	0x0000a1a0
        /*0bdc*/ 	.word	0x00000000
        /*0be0*/ 	.word	0x00000000
        /*0be4*/ 	.short	0x010a
        /*0be6*/ 	.byte	0xff
	.zero		1


	//   ....[174]....
        /*0be8*/ 	.word	0x0000a200
        /*0bec*/ 	.word	0x00000000
        /*0bf0*/ 	.word	0x00000000
        /*0bf4*/ 	.short	0x010a
        /*0bf6*/ 	.byte	0xff
	.zero		1


	//   ....[175]....
        /*0bf8*/ 	.word	0x0000a250
        /*0bfc*/ 	.word	0x00000000
        /*0c00*/ 	.word	0x000001f0
        /*0c04*/ 	.short	0x010a
        /*0c06*/ 	.byte	0xff
	.zero		1


	//   ....[176]....
        /*0c08*/ 	.word	0x0000a2b0
        /*0c0c*/ 	.word	0x00000000
        /*0c10*/ 	.word	0x000001a0
        /*0c14*/ 	.short	0x010a
        /*0c16*/ 	.byte	0xff
	.zero		1


	//   ....[177]....
        /*0c18*/ 	.word	0x0000a300
        /*0c1c*/ 	.word	0x00000000
        /*0c20*/ 	.word	0x00000190
        /*0c24*/ 	.short	0x010a
        /*0c26*/ 	.byte	0xff
	.zero		1


	//   ....[178]....
        /*0c28*/ 	.word	0x0000a360
        /*0c2c*/ 	.word	0x00000000
        /*0c30*/ 	.word	0x000001a0
        /*0c34*/ 	.short	0x010a
        /*0c36*/ 	.byte	0xff
	.zero		1


	//   ....[179]....
        /*0c38*/ 	.word	0x0000a3b0
        /*0c3c*/ 	.word	0x00000000
        /*0c40*/ 	.word	0x00000190
        /*0c44*/ 	.short	0x010a
        /*0c46*/ 	.byte	0xff
	.zero		1


	//   ....[180]....
        /*0c48*/ 	.word	0x0000a410
        /*0c4c*/ 	.word	0x00000002
        /*0c50*/ 	.word	0x000001d0
        /*0c54*/ 	.short	0x010a
        /*0c56*/ 	.byte	0xff
	.zero		1


	//   ....[181]....
        /*0c58*/ 	.word	0x0000a470
        /*0c5c*/ 	.word	0x00000000
        /*0c60*/ 	.word	0x00000000
        /*0c64*/ 	.short	0x010a
        /*0c66*/ 	.byte	0xff
	.zero		1


	//   ....[182]....
        /*0c68*/ 	.word	0x0000a4d0
        /*0c6c*/ 	.word	0x00000000
        /*0c70*/ 	.word	0x00000000
        /*0c74*/ 	.short	0x010a
        /*0c76*/ 	.byte	0xff
	.zero		1


	//   ....[183]....
        /*0c78*/ 	.word	0x0000a530
        /*0c7c*/ 	.word	0x00000000
        /*0c80*/ 	.word	0x00000000
        /*0c84*/ 	.short	0x010a
        /*0c86*/ 	.byte	0xff
	.zero		1


	//   ....[184]....
        /*0c88*/ 	.word	0x0000a590
        /*0c8c*/ 	.word	0x00000000
        /*0c90*/ 	.word	0x00000000
        /*0c94*/ 	.short	0x010a
        /*0c96*/ 	.byte	0xff
	.zero		1


	//   ....[185]....
        /*0c98*/ 	.word	0x0000a5f0
        /*0c9c*/ 	.word	0x00000000
        /*0ca0*/ 	.word	0x00000000
        /*0ca4*/ 	.short	0x010a
        /*0ca6*/ 	.byte	0xff
	.zero		1


	//   ....[186]....
        /*0ca8*/ 	.word	0x0000a640
        /*0cac*/ 	.word	0x00000000
        /*0cb0*/ 	.word	0x00000190
        /*0cb4*/ 	.short	0x010a
        /*0cb6*/ 	.byte	0xff
	.zero		1


	//   ....[187]....
        /*0cb8*/ 	.word	0x0000a6a0
        /*0cbc*/ 	.word	0x00000000
        /*0cc0*/ 	.word	0x00000188
        /*0cc4*/ 	.short	0x010a
        /*0cc6*/ 	.byte	0xff
	.zero		1


	//   ....[188]....
        /*0cc8*/ 	.word	0x0000a700
        /*0ccc*/ 	.word	0x00000000
        /*0cd0*/ 	.word	0x00000160
        /*0cd4*/ 	.short	0x010a
        /*0cd6*/ 	.byte	0xff
	.zero		1


	//   ....[189]....
        /*0cd8*/ 	.word	0x0000a760
        /*0cdc*/ 	.word	0x00000000
        /*0ce0*/ 	.word	0x00000168
        /*0ce4*/ 	.short	0x010a
        /*0ce6*/ 	.byte	0xff
	.zero		1


	//   ....[190]....
        /*0ce8*/ 	.word	0x0000a7c0
        /*0cec*/ 	.word	0x00000000
        /*0cf0*/ 	.word	0x00000170
        /*0cf4*/ 	.short	0x010a
        /*0cf6*/ 	.byte	0xff
	.zero		1


	//   ....[191]....
        /*0cf8*/ 	.word	0x0000a820
        /*0cfc*/ 	.word	0x00000000
        /*0d00*/ 	.word	0x00000178
        /*0d04*/ 	.short	0x010a
        /*0d06*/ 	.byte	0xff
	.zero		1


	//   ....[192]....
        /*0d08*/ 	.word	0x0000a880
        /*0d0c*/ 	.word	0x00000000
        /*0d10*/ 	.word	0x00000160
        /*0d14*/ 	.short	0x010a
        /*0d16*/ 	.byte	0xff
	.zero		1


	//   ....[193]....
        /*0d18*/ 	.word	0x0000a8e0
        /*0d1c*/ 	.word	0x00000000
        /*0d20*/ 	.word	0x00000168
        /*0d24*/ 	.short	0x010a
        /*0d26*/ 	.byte	0xff
	.zero		1


	//   ....[194]....
        /*0d28*/ 	.word	0x0000a940
        /*0d2c*/ 	.word	0x00000000
        /*0d30*/ 	.word	0x00000170
        /*0d34*/ 	.short	0x010a
        /*0d36*/ 	.byte	0xff
	.zero		1


	//   ....[195]....
        /*0d38*/ 	.word	0x0000a990
        /*0d3c*/ 	.word	0x00000000
        /*0d40*/ 	.word	0x00000190
        /*0d44*/ 	.short	0x010a
        /*0d46*/ 	.byte	0xff
	.zero		1


	//   ....[196]....
        /*0d48*/ 	.word	0x0000a9e0
        /*0d4c*/ 	.word	0x00000002
        /*0d50*/ 	.word	0x00000140
        /*0d54*/ 	.short	0x010a
        /*0d56*/ 	.byte	0xff
	.zero		1


	//   ....[197]....
        /*0d58*/ 	.word	0x0000aa30
        /*0d5c*/ 	.word	0x00000071
        /*0d60*/ 	.word	0x000001b0
        /*0d64*/ 	.short	0x010a
        /*0d66*/ 	.byte	0xff
	.zero		1


	//   ....[198]....
        /*0d68*/ 	.word	0x0000aa80
        /*0d6c*/ 	.word	0x00000000
        /*0d70*/ 	.word	0x00000140
        /*0d74*/ 	.short	0x010a
        /*0d76*/ 	.byte	0xff
	.zero		1


	//   ....[199]....
        /*0d78*/ 	.word	0x0000aad0
        /*0d7c*/ 	.word	0x00000000
        /*0d80*/ 	.word	0x00000140
        /*0d84*/ 	.short	0x010a
        /*0d86*/ 	.byte	0xff
	.zero		1


	//   ....[200]....
        /*0d88*/ 	.word	0x0000ab20
        /*0d8c*/ 	.word	0x00000000
        /*0d90*/ 	.word	0x00000140
        /*0d94*/ 	.short	0x010a
        /*0d96*/ 	.byte	0xff
	.zero		1


	//----- nvinfo : EIATTR_NUM_MBARRIERS
	.align		4
.L_48:
        /*0d98*/ 	.byte	0x03, 0x38
        /*0d9a*/ 	.short	0x0042


	//----- nvinfo : EIATTR_EXIT_INSTR_OFFSETS
	.align		4
        /*0d9c*/ 	.byte	0x04, 0x1c
        /*0d9e*/ 	.short	(.L_50 - .L_49)


	//   ....[0]....
.L_49:
        /*0da0*/ 	.word	0x00003030


	//   ....[1]....
        /*0da4*/ 	.word	0x00003520


	//   ....[2]....
        /*0da8*/ 	.word	0x00003580


	//   ....[3]....
        /*0dac*/ 	.word	0x00004390


	//   ....[4]....
        /*0db0*/ 	.word	0x000053c0


	//   ....[5]....
        /*0db4*/ 	.word	0x00005400


	//   ....[6]....
        /*0db8*/ 	.word	0x000099c0


	//----- nvinfo : EIATTR_MAX_THREADS
	.align		4
.L_50:
        /*0dbc*/ 	.byte	0x04, 0x05
        /*0dbe*/ 	.short	(.L_52 - .L_51)
.L_51:
        /*0dc0*/ 	.word	0x00000100
        /*0dc4*/ 	.word	0x00000001
        /*0dc8*/ 	.word	0x00000001


	//----- nvinfo : EIATTR_CRS_STACK_SIZE
	.align		4
.L_52:
        /*0dcc*/ 	.byte	0x04, 0x1e
        /*0dce*/ 	.short	(.L_54 - .L_53)
.L_53:
        /*0dd0*/ 	.word	0x00000000


	//----- nvinfo : EIATTR_CBANK_PARAM_SIZE
	.align		4
.L_54:
        /*0dd4*/ 	.byte	0x03, 0x19
        /*0dd6*/ 	.short	0x0800


	//----- nvinfo : EIATTR_PARAM_CBANK
	.align		4
        /*0dd8*/ 	.byte	0x04, 0x0a
        /*0dda*/ 	.short	(.L_56 - .L_55)
	.align		4
.L_55:
        /*0ddc*/ 	.word	index@(.nv.constant0._ZN7cutlass13device_kernelINS_4gemm6kernel13GemmUniversalIN4cute5tupleIJiiiiEEENS1_10collective13CollectiveMmaINS1_35MainloopSm100TmaUmmaWarpSpecializedILi20ELi2ELi4ENS5_IJNS4_1CILi1EEESB_SB_EEEEENS5_IJNSA_ILi64EEENSA_ILi256EEENSA_ILi32EEEEEENS_12float_e5m2_tENS5_IJlSB_lEEESI_SJ_NS4_8TiledMMAINS4_8MMA_AtomIJNS4_10MMA_TraitsINS4_19SM100_MMA_F8F6F4_SSEJSI_SI_fSE_SF_NS4_17integral_constantINS4_4UMMA5MajorELSQ_0EEESR_NSO_INSP_7ScaleInELSS_0EEEST_EEEEEENS4_6LayoutISC_NS5_IJNSA_ILi0EEESX_SX_EEEEENS5_IJNS4_10UnderscoreES10_S10_EEEEENS4_13SM90_TMA_LOADENS4_14ComposedLayoutINS4_7SwizzleILi1ELi4ELi3EEENS4_18smem_ptr_flag_bitsILi8EEENSW_INS5_IJNSA_ILi8EEESG_EEENS5_IJSG_SB_EEEEEEEvNS4_8identityES13_S1D_vS1E_EENS_8epilogue10collective18CollectiveEpilogueINS1G_23Sm100TmaWarpSpecializedILi4ELi2ELi32ELb0ELb0EEEJSH_NS5_IJNSW_ISE_SB_EES1L_EEESI_SJ_SI_SJ_NS1G_6fusion15FusionCallbacksIS1K_NS1N_17LinearCombinationISI_fSI_fLNS_15FloatRoundStyleE2EEESH_S1M_JEEENS4_5SM1004TMEM4LOAD26SM100_TMEM_LOAD_16dp32b32xES13_NS14_INS15_ILi2ELi4ELi3EEES18_NSW_INS5_IJS19_SE_EEENS5_IJSE_SB_EEEEEEENS4_39AutoVectorizingCopyWithAssumedAlignmentILi128EEENS4_14SM90_TMA_STOREES21_S23_S23_EEEvvEEEEvNT_6ParamsE)
        /*0de0*/ 	.short	0x0380
        /*0de2*/ 	.short	0x0800


	//----- nvinfo : EIATTR_SW_WAR
	.align		4
.L_56:
        /*0de4*/ 	.byte	0x04, 0x36
        /*0de6*/ 	.short	(.L_58 - .L_57)
.L_57:
        /*0de8*/ 	.word	0x00000008
.L_58:


//--------------------- .nv.callgraph             --------------------------
	.section	.nv.callgraph,"",@"SHT_CUDA_CALLGRAPH"
	.align	4
	.sectionentsize	8
	.align		4
        /*0000*/ 	.word	0x00000000
	.align		4
        /*0004*/ 	.word	0xffffffff
	.align		4
        /*0008*/ 	.word	index@(_ZN7cutlass13device_kernelINS_4gemm6kernel13GemmUniversalIN4cute5tupleIJiiiiEEENS1_10collective13CollectiveMmaINS1_35MainloopSm100TmaUmmaWarpSpecializedILi20ELi2ELi4ENS5_IJNS4_1CILi1EEESB_SB_EEEEENS5_IJNSA_ILi64EEENSA_ILi256EEENSA_ILi32EEEEEENS_12float_e5m2_tENS5_IJlSB_lEEESI_SJ_NS4_8TiledMMAINS4_8MMA_AtomIJNS4_10MMA_TraitsINS4_19SM100_MMA_F8F6F4_SSEJSI_SI_fSE_SF_NS4_17integral_constantINS4_4UMMA5MajorELSQ_0EEESR_NSO_INSP_7ScaleInELSS_0EEEST_EEEEEENS4_6LayoutISC_NS5_IJNSA_ILi0EEESX_SX_EEEEENS5_IJNS4_10UnderscoreES10_S10_EEEEENS4_13SM90_TMA_LOADENS4_14ComposedLayoutINS4_7SwizzleILi1ELi4ELi3EEENS4_18smem_ptr_flag_bitsILi8EEENSW_INS5_IJNSA_ILi8EEESG_EEENS5_IJSG_SB_EEEEEEEvNS4_8identityES13_S1D_vS1E_EENS_8epilogue10collective18CollectiveEpilogueINS1G_23Sm100TmaWarpSpecializedILi4ELi2ELi32ELb0ELb0EEEJSH_NS5_IJNSW_ISE_SB_EES1L_EEESI_SJ_SI_SJ_NS1G_6fusion15FusionCallbacksIS1K_NS1N_17LinearCombinationISI_fSI_fLNS_15FloatRoundStyleE2EEESH_S1M_JEEENS4_5SM1004TMEM4LOAD26SM100_TMEM_LOAD_16dp32b32xES13_NS14_INS15_ILi2ELi4ELi3EEES18_NSW_INS5_IJS19_SE_EEENS5_IJSE_SB_EEEEEEENS4_39AutoVectorizingCopyWithAssumedAlignmentILi128EEENS4_14SM90_TMA_STOREES21_S23_S23_EEEvvEEEEvNT_6ParamsE)
	.align		4
        /*000c*/ 	.word	index@(__assertfail)
	.align		4
        /*0010*/ 	.word	0x00000000
	.align		4
        /*0014*/ 	.word	0xfffffffe
	.align		4
        /*0018*/ 	.word	0x00000000
	.align		4
        /*001c*/ 	.word	0xfffffffd
	.align		4
        /*0020*/ 	.word	0x00000000
	.align		4
        /*0024*/ 	.word	0xfffffffc


//--------------------- .nv.constant4             --------------------------
	.section	.nv.constant4,"a",@progbits
	.align	8
	.align		8
.nv.constant4:
        /*0000*/ 	.dword	__assertfail
	.align		8
        /*0008*/ 	.dword	__unnamed_1
	.align		8
        /*0010*/ 	.dword	__unnamed_2
	.align		8
        /*0018*/ 	.dword	__unnamed_3
	.align		8
        /*0020*/ 	.dword	_ZN40_INTERNAL_9581404d_4_k_cu_6797859f_313174cuda3std3__45__cpo5beginE
	.align		8
        /*0028*/ 	.dword	_ZN40_INTERNAL_9581404d_4_k_cu_6797859f_313174cuda3std3__45__cpo3endE
	.align		8
        /*0030*/ 	.dword	_ZN40_INTERNAL_9581404d_4_k_cu_6797859f_313174cuda3std3__45__cpo6cbeginE
	.align		8
        /*0038*/ 	.dword	_ZN40_INTERNAL_9581404d_4_k_cu_6797859f_313174cuda3std3__45__cpo4cendE
	.align		8
        /*0040*/ 	.dword	_ZN40_INTERNAL_9581404d_4_k_cu_6797859f_313174cuda3std3__442_GLOBAL__N__9581404d_4_k_cu_6797859f_313176ignoreE
	.align		8
        /*0048*/ 	.dword	_ZN40_INTERNAL_9581404d_4_k_cu_6797859f_313174cuda3std3__419piecewise_constructE
	.align		8
        /*0050*/ 	.dword	_ZN40_INTERNAL_9581404d_4_k_cu_6797859f_313174cuda3std3__48in_placeE
	.align		8
        /*0058*/ 	.dword	_ZN40_INTERNAL_9581404d_4_k_cu_6797859f_313174cuda3std6ranges3__45__cpo4swapE
	.align		8
        /*0060*/ 	.dword	_ZN40_INTERNAL_9581404d_4_k_cu_6797859f_313174cuda3std6ranges3__45__cpo9iter_moveE
	.align		8
        /*0068*/ 	.dword	_ZN40_INTERNAL_9581404d_4_k_cu_6797859f_313174cute7productE
	.align		8
        /*0070*/ 	.dword	_ZN40_INTERNAL_9581404d_4_k_cu_6797859f_313174cute1_E
	.align		8
        /*0078*/ 	.dword	$str$25
	.align		8
        /*0080*/ 	.dword	$str$26
	.align		8
        /*0088*/ 	.dword	$str$27
	.align		8
        /*0090*/ 	.dword	$str$28


//--------------------- .text._ZN7cutlass13device_kernelINS_4gemm6kernel13GemmUniversalIN4cute5tupleIJiiiiEEENS1_10collective13CollectiveMmaINS1_35MainloopSm100TmaUmmaWarpSpecializedILi20ELi2ELi4ENS5_IJNS4_1CILi1EEESB_SB_EEEEENS5_IJNSA_ILi64EEENSA_ILi256EEENSA_ILi32EEEEEENS_12float_e5m2_tENS5_IJlSB_lEEESI_SJ_NS4_8TiledMMAINS4_8MMA_AtomIJNS4_10MMA_TraitsINS4_19SM100_MMA_F8F6F4_SSEJSI_SI_fSE_SF_NS4_17integral_constantINS4_4UMMA5MajorELSQ_0EEESR_NSO_INSP_7ScaleInELSS_0EEEST_EEEEEENS4_6LayoutISC_NS5_IJNSA_ILi0EEESX_SX_EEEEENS5_IJNS4_10UnderscoreES10_S10_EEEEENS4_13SM90_TMA_LOADENS4_14ComposedLayoutINS4_7SwizzleILi1ELi4ELi3EEENS4_18smem_ptr_flag_bitsILi8EEENSW_INS5_IJNSA_ILi8EEESG_EEENS5_IJSG_SB_EEEEEEEvNS4_8identityES13_S1D_vS1E_EENS_8epilogue10collective18CollectiveEpilogueINS1G_23Sm100TmaWarpSpecializedILi4ELi2ELi32ELb0ELb0EEEJSH_NS5_IJNSW_ISE_SB_EES1L_EEESI_SJ_SI_SJ_NS1G_6fusion15FusionCallbacksIS1K_NS1N_17LinearCombinationISI_fSI_fLNS_15FloatRoundStyleE2EEESH_S1M_JEEENS4_5SM1004TMEM4LOAD26SM100_TMEM_LOAD_16dp32b32xES13_NS14_INS15_ILi2ELi4ELi3EEES18_NSW_INS5_IJS19_SE_EEENS5_IJSE_SB_EEEEEEENS4_39AutoVectorizingCopyWithAssumedAlignmentILi128EEENS4_14SM90_TMA_STOREES21_S23_S23_EEEvvEEEEvNT_6ParamsE --------------------------
	.section	.text._ZN7cutlass13device_kernelINS_4gemm6kernel13GemmUniversalIN4cute5tupleIJiiiiEEENS1_10collective13CollectiveMmaINS1_35MainloopSm100TmaUmmaWarpSpecializedILi20ELi2ELi4ENS5_IJNS4_1CILi1EEESB_SB_EEEEENS5_IJNSA_ILi64EEENSA_ILi256EEENSA_ILi32EEEEEENS_12float_e5m2_tENS5_IJlSB_lEEESI_SJ_NS4_8TiledMMAINS4_8MMA_AtomIJNS4_10MMA_TraitsINS4_19SM100_MMA_F8F6F4_SSEJSI_SI_fSE_SF_NS4_17integral_constantINS4_4UMMA5MajorELSQ_0EEESR_NSO_INSP_7ScaleInELSS_0EEEST_EEEEEENS4_6LayoutISC_NS5_IJNSA_ILi0EEESX_SX_EEEEENS5_IJNS4_10UnderscoreES10_S10_EEEEENS4_13SM90_TMA_LOADENS4_14ComposedLayoutINS4_7SwizzleILi1ELi4ELi3EEENS4_18smem_ptr_flag_bitsILi8EEENSW_INS5_IJNSA_ILi8EEESG_EEENS5_IJSG_SB_EEEEEEEvNS4_8identityES13_S1D_vS1E_EENS_8epilogue10collective18CollectiveEpilogueINS1G_23Sm100TmaWarpSpecializedILi4ELi2ELi32ELb0ELb0EEEJSH_NS5_IJNSW_ISE_SB_EES1L_EEESI_SJ_SI_SJ_NS1G_6fusion15FusionCallbacksIS1K_NS1N_17LinearCombinationISI_fSI_fLNS_15FloatRoundStyleE2EEESH_S1M_JEEENS4_5SM1004TMEM4LOAD26SM100_TMEM_LOAD_16dp32b32xES13_NS14_INS15_ILi2ELi4ELi3EEES18_NSW_INS5_IJS19_SE_EEENS5_IJSE_SB_EEEEEEENS4_39AutoVectorizingCopyWithAssumedAlignmentILi128EEENS4_14SM90_TMA_STOREES21_S23_S23_EEEvvEEEEvNT_6ParamsE,"ax",@progbits
	.align	128
.text._ZN7cutlass13device_kernelINS_4gemm6kernel13GemmUniversalIN4cute5tupleIJiiiiEEENS1_10collective13CollectiveMmaINS1_35MainloopSm100TmaUmmaWarpSpecializedILi20ELi2ELi4ENS5_IJNS4_1CILi1EEESB_SB_EEEEENS5_IJNSA_ILi64EEENSA_ILi256EEENSA_ILi32EEEEEENS_12float_e5m2_tENS5_IJlSB_lEEESI_SJ_NS4_8TiledMMAINS4_8MMA_AtomIJNS4_10MMA_TraitsINS4_19SM100_MMA_F8F6F4_SSEJSI_SI_fSE_SF_NS4_17integral_constantINS4_4UMMA5MajorELSQ_0EEESR_NSO_INSP_7ScaleInELSS_0EEEST_EEEEEENS4_6LayoutISC_NS5_IJNSA_ILi0EEESX_SX_EEEEENS5_IJNS4_10UnderscoreES10_S10_EEEEENS4_13SM90_TMA_LOADENS4_14ComposedLayoutINS4_7SwizzleILi1ELi4ELi3EEENS4_18smem_ptr_flag_bitsILi8EEENSW_INS5_IJNSA_ILi8EEESG_EEENS5_IJSG_SB_EEEEEEEvNS4_8identityES13_S1D_vS1E_EENS_8epilogue10collective18CollectiveEpilogueINS1G_23Sm100TmaWarpSpecializedILi4ELi2ELi32ELb0ELb0EEEJSH_NS5_IJNSW_ISE_SB_EES1L_EEESI_SJ_SI_SJ_NS1G_6fusion15FusionCallbacksIS1K_NS1N_17LinearCombinationISI_fSI_fLNS_15FloatRoundStyleE2EEESH_S1M_JEEENS4_5SM1004TMEM4LOAD26SM100_TMEM_LOAD_16dp32b32xES13_NS14_INS15_ILi2ELi4ELi3EEES18_NSW_INS5_IJS19_SE_EEENS5_IJSE_SB_EEEEEEENS4_39AutoVectorizingCopyWithAssumedAlignmentILi128EEENS4_14SM90_TMA_STOREES21_S23_S23_EEEvvEEEEvNT_6ParamsE:
        .type           _ZN7cutlass13device_kernelINS_4gemm6kernel13GemmUniversalIN4cute5tupleIJiiiiEEENS1_10collective13CollectiveMmaINS1_35MainloopSm100TmaUmmaWarpSpecializedILi20ELi2ELi4ENS5_IJNS4_1CILi1EEESB_SB_EEEEENS5_IJNSA_ILi64EEENSA_ILi256EEENSA_ILi32EEEEEENS_12float_e5m2_tENS5_IJlSB_lEEESI_SJ_NS4_8TiledMMAINS4_8MMA_AtomIJNS4_10MMA_TraitsINS4_19SM100_MMA_F8F6F4_SSEJSI_SI_fSE_SF_NS4_17integral_constantINS4_4UMMA5MajorELSQ_0EEESR_NSO_INSP_7ScaleInELSS_0EEEST_EEEEEENS4_6LayoutISC_NS5_IJNSA_ILi0EEESX_SX_EEEEENS5_IJNS4_10UnderscoreES10_S10_EEEEENS4_13SM90_TMA_LOADENS4_14ComposedLayoutINS4_7SwizzleILi1ELi4ELi3EEENS4_18smem_ptr_flag_bitsILi8EEENSW_INS5_IJNSA_ILi8EEESG_EEENS5_IJSG_SB_EEEEEEEvNS4_8identityES13_S1D_vS1E_EENS_8epilogue10collective18CollectiveEpilogueINS1G_23Sm100TmaWarpSpecializedILi4ELi2ELi32ELb0ELb0EEEJSH_NS5_IJNSW_ISE_SB_EES1L_EEESI_SJ_SI_SJ_NS1G_6fusion15FusionCallbacksIS1K_NS1N_17LinearCombinationISI_fSI_fLNS_15FloatRoundStyleE2EEESH_S1M_JEEENS4_5SM1004TMEM4LOAD26SM100_TMEM_LOAD_16dp32b32xES13_NS14_INS15_ILi2ELi4ELi3EEES18_NSW_INS5_IJS19_SE_EEENS5_IJSE_SB_EEEEEEENS4_39AutoVectorizingCopyWithAssumedAlignmentILi128EEENS4_14SM90_TMA_STOREES21_S23_S23_EEEvvEEEEvNT_6ParamsE,@function
        .size           _ZN7cutlass13device_kernelINS_4gemm6kernel13GemmUniversalIN4cute5tupleIJiiiiEEENS1_10collective13CollectiveMmaINS1_35MainloopSm100TmaUmmaWarpSpecializedILi20ELi2ELi4ENS5_IJNS4_1CILi1EEESB_SB_EEEEENS5_IJNSA_ILi64EEENSA_ILi256EEENSA_ILi32EEEEEENS_12float_e5m2_tENS5_IJlSB_lEEESI_SJ_NS4_8TiledMMAINS4_8MMA_AtomIJNS4_10MMA_TraitsINS4_19SM100_MMA_F8F6F4_SSEJSI_SI_fSE_SF_NS4_17integral_constantINS4_4UMMA5MajorELSQ_0EEESR_NSO_INSP_7ScaleInELSS_0EEEST_EEEEEENS4_6LayoutISC_NS5_IJNSA_ILi0EEESX_SX_EEEEENS5_IJNS4_10UnderscoreES10_S10_EEEEENS4_13SM90_TMA_LOADENS4_14ComposedLayoutINS4_7SwizzleILi1ELi4ELi3EEENS4_18smem_ptr_flag_bitsILi8EEENSW_INS5_IJNSA_ILi8EEESG_EEENS5_IJSG_SB_EEEEEEEvNS4_8identityES13_S1D_vS1E_EENS_8epilogue10collective18CollectiveEpilogueINS1G_23Sm100TmaWarpSpecializedILi4ELi2ELi32ELb0ELb0EEEJSH_NS5_IJNSW_ISE_SB_EES1L_EEESI_SJ_SI_SJ_NS1G_6fusion15FusionCallbacksIS1K_NS1N_17LinearCombinationISI_fSI_fLNS_15FloatRoundStyleE2EEESH_S1M_JEEENS4_5SM1004TMEM4LOAD26SM100_TMEM_LOAD_16dp32b32xES13_NS14_INS15_ILi2ELi4ELi3EEES18_NSW_INS5_IJS19_SE_EEENS5_IJSE_SB_EEEEEEENS4_39AutoVectorizingCopyWithAssumedAlignmentILi128EEENS4_14SM90_TMA_STOREES21_S23_S23_EEEvvEEEEvNT_6ParamsE,(.L_x_219 - _ZN7cutlass13device_kernelINS_4gemm6kernel13GemmUniversalIN4cute5tupleIJiiiiEEENS1_10collective13CollectiveMmaINS1_35MainloopSm100TmaUmmaWarpSpecializedILi20ELi2ELi4ENS5_IJNS4_1CILi1EEESB_SB_EEEEENS5_IJNSA_ILi64EEENSA_ILi256EEENSA_ILi32EEEEEENS_12float_e5m2_tENS5_IJlSB_lEEESI_SJ_NS4_8TiledMMAINS4_8MMA_AtomIJNS4_10MMA_TraitsINS4_19SM100_MMA_F8F6F4_SSEJSI_SI_fSE_SF_NS4_17integral_constantINS4_4UMMA5MajorELSQ_0EEESR_NSO_INSP_7ScaleInELSS_0EEEST_EEEEEENS4_6LayoutISC_NS5_IJNSA_ILi0EEESX_SX_EEEEENS5_IJNS4_10UnderscoreES10_S10_EEEEENS4_13SM90_TMA_LOADENS4_14ComposedLayoutINS4_7SwizzleILi1ELi4ELi3EEENS4_18smem_ptr_flag_bitsILi8EEENSW_INS5_IJNSA_ILi8EEESG_EEENS5_IJSG_SB_EEEEEEEvNS4_8identityES13_S1D_vS1E_EENS_8epilogue10collective18CollectiveEpilogueINS1G_23Sm100TmaWarpSpecializedILi4ELi2ELi32ELb0ELb0EEEJSH_NS5_IJNSW_ISE_SB_EES1L_EEESI_SJ_SI_SJ_NS1G_6fusion15FusionCallbacksIS1K_NS1N_17LinearCombinationISI_fSI_fLNS_15FloatRoundStyleE2EEESH_S1M_JEEENS4_5SM1004TMEM4LOAD26SM100_TMEM_LOAD_16dp32b32xES13_NS14_INS15_ILi2ELi4ELi3EEES18_NSW_INS5_IJS19_SE_EEENS5_IJSE_SB_EEEEEEENS4_39AutoVectorizingCopyWithAssumedAlignmentILi128EEENS4_14SM90_TMA_STOREES21_S23_S23_EEEvvEEEEvNT_6ParamsE)
        .other          _ZN7cutlass13device_kernelINS_4gemm6kernel13GemmUniversalIN4cute5tupleIJiiiiEEENS1_10collective13CollectiveMmaINS1_35MainloopSm100TmaUmmaWarpSpecializedILi20ELi2ELi4ENS5_IJNS4_1CILi1EEESB_SB_EEEEENS5_IJNSA_ILi64EEENSA_ILi256EEENSA_ILi32EEEEEENS_12float_e5m2_tENS5_IJlSB_lEEESI_SJ_NS4_8TiledMMAINS4_8MMA_AtomIJNS4_10MMA_TraitsINS4_19SM100_MMA_F8F6F4_SSEJSI_SI_fSE_SF_NS4_17integral_constantINS4_4UMMA5MajorELSQ_0EEESR_NSO_INSP_7ScaleInELSS_0EEEST_EEEEEENS4_6LayoutISC_NS5_IJNSA_ILi0EEESX_SX_EEEEENS5_IJNS4_10UnderscoreES10_S10_EEEEENS4_13SM90_TMA_LOADENS4_14ComposedLayoutINS4_7SwizzleILi1ELi4ELi3EEENS4_18smem_ptr_flag_bitsILi8EEENSW_INS5_IJNSA_ILi8EEESG_EEENS5_IJSG_SB_EEEEEEEvNS4_8identityES13_S1D_vS1E_EENS_8epilogue10collective18CollectiveEpilogueINS1G_23Sm100TmaWarpSpecializedILi4ELi2ELi32ELb0ELb0EEEJSH_NS5_IJNSW_ISE_SB_EES1L_EEESI_SJ_SI_SJ_NS1G_6fusion15FusionCallbacksIS1K_NS1N_17LinearCombinationISI_fSI_fLNS_15FloatRoundStyleE2EEESH_S1M_JEEENS4_5SM1004TMEM4LOAD26SM100_TMEM_LOAD_16dp32b32xES13_NS14_INS15_ILi2ELi4ELi3EEES18_NSW_INS5_IJS19_SE_EEENS5_IJSE_SB_EEEEEEENS4_39AutoVectorizingCopyWithAssumedAlignmentILi128EEENS4_14SM90_TMA_STOREES21_S23_S23_EEEvvEEEEvNT_6ParamsE,@"STO_CUDA_ENTRY STV_DEFAULT"
_ZN7cutlass13device_kernelINS_4gemm6kernel13GemmUniversalIN4cute5tupleIJiiiiEEENS1_10collective13CollectiveMmaINS1_35MainloopSm100TmaUmmaWarpSpecializedILi20ELi2ELi4ENS5_IJNS4_1CILi1EEESB_SB_EEEEENS5_IJNSA_ILi64EEENSA_ILi256EEENSA_ILi32EEEEEENS_12float_e5m2_tENS5_IJlSB_lEEESI_SJ_NS4_8TiledMMAINS4_8MMA_AtomIJNS4_10MMA_TraitsINS4_19SM100_MMA_F8F6F4_SSEJSI_SI_fSE_SF_NS4_17integral_constantINS4_4UMMA5MajorELSQ_0EEESR_NSO_INSP_7ScaleInELSS_0EEEST_EEEEEENS4_6LayoutISC_NS5_IJNSA_ILi0EEESX_SX_EEEEENS5_IJNS4_10UnderscoreES10_S10_EEEEENS4_13SM90_TMA_LOADENS4_14ComposedLayoutINS4_7SwizzleILi1ELi4ELi3EEENS4_18smem_ptr_flag_bitsILi8EEENSW_INS5_IJNSA_ILi8EEESG_EEENS5_IJSG_SB_EEEEEEEvNS4_8identityES13_S1D_vS1E_EENS_8epilogue10collective18CollectiveEpilogueINS1G_23Sm100TmaWarpSpecializedILi4ELi2ELi32ELb0ELb0EEEJSH_NS5_IJNSW_ISE_SB_EES1L_EEESI_SJ_SI_SJ_NS1G_6fusion15FusionCallbacksIS1K_NS1N_17LinearCombinationISI_fSI_fLNS_15FloatRoundStyleE2EEESH_S1M_JEEENS4_5SM1004TMEM4LOAD26SM100_TMEM_LOAD_16dp32b32xES13_NS14_INS15_ILi2ELi4ELi3EEES18_NSW_INS5_IJS19_SE_EEENS5_IJSE_SB_EEEEEEENS4_39AutoVectorizingCopyWithAssumedAlignmentILi128EEENS4_14SM90_TMA_STOREES21_S23_S23_EEEvvEEEEvNT_6ParamsE:
[----:B------:R-:W1:Y:S01]  /*0000*/  LDC R1, c[0x0][0x37c] ;  /* 0x0000df00ff017b82 */ /* 0x000e620000000800 */
[----:B------:R-:W2:Y:S01]  /*0010*/  S2R R108, SR_TID.X ;  /* 0x00000000006c7919 */ /* 0x000ea20000002100 */
[----:B------:R-:W3:Y:S01]  /*0020*/  LDCU.64 UR4, c[0x0][0x890] ;  /* 0x00011200ff0477ac */ /* 0x000ee20008000a00 */
[----:B------:R-:W-:Y:S02]  /*0030*/  PRMT R96, RZ, 0x7610, R96 ;  /* 0x00007610ff607816 */ /* 0x000fe40000000060 */
[----:B------:R-:W-:Y:S01]  /*0040*/  ELECT P5, URZ, PT ;  /* 0x0000000000ff782f */ /* 0x000fe200038a0000 */
[----:B------:R-:W4:Y:S01]  /*0050*/  LDCU.64 UR46, c[0x0][0x358] ;  /* 0x00006b00ff2e77ac */ /* 0x000f220008000a00 */
[----:B---3--:R-:W-:-:S04]  /*0060*/  UISETP.NE.U32.AND UP0, UPT, UR4, URZ, UPT ;  /* 0x000000ff0400728c */ /* 0x008fc8000bf05070 */
[----:B------:R-:W-:Y:S01]  /*0070*/  UISETP.NE.AND.EX UP0, UPT, UR5, URZ, UPT, UP0 ;  /* 0x000000ff0500728c */ /* 0x000fe2000bf05300 */
[----:B--2---:R-:W-:-:S05]  /*0080*/  SHF.R.U32.HI R101, RZ, 0x5, R108 ;  /* 0x00000005ff657819 */ /* 0x004fca000001166c */
[----:B------:R-:W2:Y:S02]  /*0090*/  SHFL.IDX PT, R0, R101, RZ, 0x1f ;  /* 0x00001fff65007589 */ /* 0x000ea400000e0000 */
[----:B--2---:R-:W-:Y:S01]  /*00a0*/  R2UR UR8, R0 ;  /* 0x00000000000872ca */ /* 0x004fe200000e0000 */
[----:B-1--4-:R-:W-:-:S14]  /*00b0*/  BRA.U UP0, `(.L_x_0) ;  /* 0x00000001002c7547 */ /* 0x012fdc000b800000 */
[----:B------:R-:W1:Y:S02]  /*00c0*/  LDCU.64 UR6, c[0x0][0x888] ;  /* 0x00011100ff0677ac */ /* 0x000e640008000a00 */
[----:B-1----:R-:W-:-:S04]  /*00d0*/  UISETP.NE.U32.AND UP0, UPT, UR6, URZ, UPT ;  /* 0x000000ff0600728c */ /* 0x002fc8000bf05070 */
[----:B------:R-:W-:-:S09]  /*00e0*/  UISETP.NE.AND.EX UP0, UPT, UR7, URZ, UPT, UP0 ;  /* 0x000000ff0700728c */ /* 0x000fd2000bf05300 */
[----:B------:R-:W-:Y:S05]  /*00f0*/  BRA.U !UP0, `(.L_x_1) ;  /* 0x0000000108107547 */ /* 0x000fea000b800000 */
[----:B------:R-:W1:Y:S02]  /*0100*/  LDC.64 R2, c[0x0][0x888] ;  /* 0x00022200ff027b82 */ /* 0x000e640000000a00 */
[----:B-1----:R1:W5:Y:S01]  /*0110*/  LDG.E R49, desc[UR46][R2.64] ;  /* 0x0000002e02317981 */ /* 0x002362000c1e1900 */
[----:B------:R-:W-:Y:S01]  /*0120*/  HFMA2 R96, -RZ, RZ, 0, 5.9604644775390625e-08 ;  /* 0x00000001ff607431 */ /* 0x000fe200000001ff */
[----:B------:R-:W-:Y:S05]  /*0130*/  BRA `(.L_x_0) ;  /* 0x00000000000c7947 */ /* 0x000fea0003800000 */
.L_x_1:
[----:B------:R-:W1:Y:S01]  /*0140*/  LDCU UR6, c[0x0][0x880] ;  /* 0x00011000ff0677ac */ /* 0x000e620008000800 */
[----:B------:R-:W-:Y:S01]  /*0150*/  HFMA2 R96, -RZ, RZ, 0, 5.9604644775390625e-08 ;  /* 0x00000001ff607431 */ /* 0x000fe200000001ff */
[----:B-1----:R-:W-:-:S07]  /*0160*/  MOV R49, UR6 ;  /* 0x0000000600317c02 */ /* 0x002fce0008000f00 */
.L_x_0:
[----:B------:R-:W2:Y:S02]  /*0170*/  LDCU.64 UR6, c[0x0][0x8b0] ;  /* 0x00011600ff0677ac */ /* 0x000ea40008000a00 */
[----:B--2---:R-:W-:-:S04]  /*0180*/  UISETP.NE.U32.AND UP0, UPT, UR6, URZ, UPT ;  /* 0x000000ff0600728c */ /* 0x004fc8000bf05070 */
[----:B------:R-:W-:-:S09]  /*0190*/  UISETP.NE.AND.EX UP0, UPT, UR7, URZ, UPT, UP0 ;  /* 0x000000ff0700728c */ /* 0x000fd2000bf05300 */
[----:B------:R-:W-:Y:S05]  /*01a0*/  BRA.U UP0, `(.L_x_2) ;  /* 0x0000000100247547 */ /* 0x000fea000b800000 */
[----:B------:R-:W2:Y:S02]  /*01b0*/  LDCU.64 UR6, c[0x0][0x8a8] ;  /* 0x00011500ff0677ac */ /* 0x000ea40008000a00 */
[----:B--2---:R-:W-:-:S04]  /*01c0*/  UISETP.NE.U32.AND UP0, UPT, UR6, URZ, UPT ;  /* 0x000000ff0600728c */ /* 0x004fc8000bf05070 */
[----:B------:R-:W-:-:S09]  /*01d0*/  UISETP.NE.AND.EX UP0, UPT, UR7, URZ, UPT, UP0 ;  /* 0x000000ff0700728c */ /* 0x000fd2000bf05300 */
[----:B------:R-:W-:Y:S05]  /*01e0*/  BRA.U !UP0, `(.L_x_3) ;  /* 0x00000001080c7547 */ /* 0x000fea000b800000 */
[----:B-1----:R-:W1:Y:S02]  /*01f0*/  LDC.64 R2, c[0x0][0x8a8] ;  /* 0x00022a00ff027b82 */ /* 0x002e640000000a00 */
[----:B-1----:R2:W5:Y:S01]  /*0200*/  LDG.E R47, desc[UR46][R2.64] ;  /* 0x0000002e022f7981 */ /* 0x002562000c1e1900 */
[----:B------:R-:W-:Y:S05]  /*0210*/  BRA `(.L_x_2) ;  /* 0x0000000000087947 */ /* 0x000fea0003800000 */
.L_x_3:
[----:B------:R-:W2:Y:S02]  /*0220*/  LDCU UR6, c[0x0][0x8a0] ;  /* 0x00011400ff0677ac */ /* 0x000ea40008000800 */
[----:B--2---:R-:W-:Y:S02]  /*0230*/  MOV R47, UR6 ;  /* 0x00000006002f7c02 */ /* 0x004fe40008000f00 */
.L_x_2:
[----:B------:R-:W-:Y:S01]  /*0240*/  IMAD.U32 R0, RZ, RZ, UR8 ;  /* 0x00000008ff007e24 */ /* 0x000fe2000f8e00ff */
[----:B------:R-:W-:Y:S04]  /*0250*/  BSSY.RECONVERGENT B0, `(.L_x_4) ;  /* 0x000000c000007945 */ /* 0x000fe80003800200 */
[C---:B------:R-:W-:Y:S02]  /*0260*/  ISETP.NE.OR P1, PT, R0.reuse, 0x1, !P5 ;  /* 0x000000010000780c */ /* 0x040fe40006f25670 */
[----:B------:R-:W-:-:S11]  /*0270*/  ISETP.NE.OR P0, PT, R0, 0x3, !P5 ;  /* 0x000000030000780c */ /* 0x000fd60006f05670 */
[----:B------:R-:W-:Y:S05]  /*0280*/  @P1 BRA `(.L_x_5) ;  /* 0x0000000000201947 */ /* 0x000fea0003800000 */
[----:B------:R-:W3:Y:S02]  /*0290*/  LDCU.64 UR6, c[0x0][0x348] ;  /* 0x00006900ff0677ac */ /* 0x000ee40008000a00 */
[----:B---3--:R-:W-:Y:S02]  /*02a0*/  UIADD3 UR10, UP1, UPT, UR6, 0x80, URZ ;  /* 0x00000080060a7890 */ /* 0x008fe4000ff3e0ff */
[----:B------:R-:W-:Y:S02]  /*02b0*/  UIADD3 UR6, UP0, UPT, UR6, 0x180, URZ ;  /* 0x0000018006067890 */ /* 0x000fe4000ff1e0ff */
[----:B------:R-:W-:Y:S02]  /*02c0*/  UIADD3.X UR11, UPT, UPT, URZ, UR7, URZ, UP1, !UPT ;  /* 0x00000007ff0b7290 */ /* 0x000fe40008ffe4ff */
[----:B------:R-:W-:-:S07]  /*02d0*/  UIADD3.X UR7, UPT, UPT, URZ, UR7, URZ, UP0, !UPT ;  /* 0x00000007ff077290 */ /* 0x000fce00087fe4ff */
[----:B------:R3:W-:Y:S02]  /*02e0*/  UTMACCTL.PF [UR10] ;  /* 0x000000000a0079b9 */ /* 0x0007e40008040000 */
[----:B------:R3:W-:Y:S02]  /*02f0*/  UTMACCTL.PF [UR6] ;  /* 0x00000000060079b9 */ /* 0x0007e40008040000 */
[----:B---3--:R-:W-:Y:S01]  /*0300*/  NOP ;  /* 0x0000000000007918 */ /* 0x008fe20000000000 */
.L_x_5:
[----:B------:R-:W-:Y:S05]  /*0310*/  BSYNC.RECONVERGENT B0 ;  /* 0x0000000000007941 */ /* 0x000fea0003800200 */
.L_x_4:
[----:B------:R-:W-:Y:S04]  /*0320*/  BSSY.RECONVERGENT B0, `(.L_x_6) ;  /* 0x000000a000007945 */ /* 0x000fe80003800200 */
        /* <DEDUP_REMOVED lines=9> */
.L_x_7:
[----:B------:R-:W-:Y:S05]  /*03c0*/  BSYNC.RECONVERGENT B0 ;  /* 0x0000000000007941 */ /* 0x000fea0003800200 */
.L_x_6:
[----:B------:R-:W3:Y:S01]  /*03d0*/  LDCU.64 UR6, c[0x0][0x888] ;  /* 0x00011100ff0677ac */ /* 0x000ee20008000a00 */
[----:B------:R-:W-:Y:S02]  /*03e0*/  UISETP.EQ.U32.AND UP1, UPT, UR4, URZ, UPT ;  /* 0x000000ff0400728c */ /* 0x000fe4000bf22070 */
[----:B------:R-:W-:Y:S02]  /*03f0*/  UPLOP3.LUT UP2, UPT, UPT, UPT, UPT, 0x80, 0x8 ;  /* 0x000000000008789c */ /* 0x000fe40003f4f070 */
[----:B---3--:R-:W-:-:S04]  /*0400*/  UISETP.NE.U32.AND UP0, UPT, UR6, URZ, UPT ;  /* 0x000000ff0600728c */ /* 0x008fc8000bf05070 */
[----:B------:R-:W-:-:S04]  /*0410*/  UISETP.NE.AND.EX UP0, UPT, UR7, URZ, UPT, UP0 ;  /* 0x000000ff0700728c */ /* 0x000fc8000bf05300 */
[----:B------:R-:W-:-:S04]  /*0420*/  UISETP.EQ.OR.EX UP3, UPT, UR5, URZ, !UP0, UP1 ;  /* 0x000000ff0500728c */ /* 0x000fc8000c762710 */
[----:B------:R-:W-:-:S05]  /*0430*/  UP2UR UR50, UPR, URZ, 0x8 ;  /* 0x00000008ff327883 */ /* 0x000fca0008000000 */
[----:B------:R-:W-:Y:S07]  /*0440*/  BRA.U !UP3, `(.L_x_8) ;  /* 0x000000010b207547 */ /* 0x000fee000b800000 */
[----:B------:R-:W-:Y:S01]  /*0450*/  UISETP.NE.U32.AND UP2, UPT, UR4, URZ, UPT ;  /* 0x000000ff0400728c */ /* 0x000fe2000bf45070 */
[----:B-----5:R-:W-:Y:S01]  /*0460*/  FSETP.NEU.AND P0, PT, R49, RZ, PT ;  /* 0x000000ff3100720b */ /* 0x020fe20003f0d000 */
[----:B------:R-:W-:Y:S02]  /*0470*/  USEL UR4, URZ, 0xffffffff, UP0 ;  /* 0xffffffffff047887 */ /* 0x000fe40008000000 */
[----:B------:R-:W-:-:S10]  /*0480*/  UISETP.NE.AND.EX UP2, UPT, UR5, URZ, UPT, UP2 ;  /* 0x000000ff0500728c */ /* 0x000fd4000bf45320 */
[----:B------:R-:W-:Y:S01]  /*0490*/  VOTEU.ANY UP1, P0 ;  /* 0x0000000000ff7886 */ /* 0x000fe20000020100 */
[----:B------:R-:W-:-:S04]  /*04a0*/  @!UP2 USEL UR4, URZ, 0xffffffff, UP1 ;  /* 0xffffffffff04a887 */ /* 0x000fc80008800000 */
[----:B------:R-:W-:-:S04]  /*04b0*/  ULOP3.LUT UR4, UR4, 0x1, URZ, 0xc0, !UPT ;  /* 0x0000000104047892 */ /* 0x000fc8000f8ec0ff */
[----:B------:R-:W-:-:S11]  /*04c0*/  UISETP.NE.U32.AND UP2, UPT, UR4, 0x1, UPT ;  /* 0x000000010400788c */ /* 0x000fd6000bf45070 */
.L_x_8:
[----:B-12---:R-:W1:Y:S01]  /*04d0*/  SHFL.IDX PT, R2, R101, RZ, 0x1f ;  /* 0x00001fff65027589 */ /* 0x006e6200000e0000 */
[----:B------:R-:W-:-:S04]  /*04e0*/  UISETP.NE.AND UP1, UPT, UR8, 0x2, UPT ;  /* 0x000000020800788c */ /* 0x000fc8000bf25270 */
[----:B------:R-:W-:Y:S01]  /*04f0*/  USEL UR6, URZ, 0x1, UP1 ;  /* 0x00000001ff067887 */ /* 0x000fe20008800000 */
[----:B-1----:R-:W-:-:S13]  /*0500*/  ISETP.NE.AND P0, PT, R2, RZ, PT ;  /* 0x000000ff0200720c */ /* 0x002fda0003f05270 */
[----:B------:R-:W-:Y:S05]  /*0510*/  @P0 BRA `(.L_x_9) ;  /* 0x0000000000d40947 */ /* 0x000fea0003800000 */
[----:B------:R-:W-:Y:S01]  /*0520*/  ELECT P0, URZ, PT ;  /* 0x0000000000ff782f */ /* 0x000fe20003800000 */
[----:B------:R-:W-:-:S12]  /*0530*/  BSSY.RECONVERGENT B0, `(.L_x_9) ;  /* 0x0000033000007945 */ /* 0x000fd80003800200 */
[----:B------:R-:W-:Y:S05]  /*0540*/  @!P0 BRA `(.L_x_10) ;  /* 0x0000000000c48947 */ /* 0x000fea0003800000 */
[----:B------:R-:W1:Y:S01]  /*0550*/  S2UR UR5, SR_CgaCtaId ;  /* 0x00000000000579c3 */ /* 0x000e620000008800 */
[----:B------:R-:W-:Y:S01]  /*0560*/  UMOV UR7, 0x400 ;  /* 0x0000040000077882 */ /* 0x000fe20000000000 */
[----:B------:R-:W-:Y:S02]  /*0570*/  UMOV UR4, 0x1 ;  /* 0x0000000100047882 */ /* 0x000fe40000000000 */
[----:B------:R-:W-:-:S04]  /*0580*/  UIADD3 UR10, UPT, UPT, -UR4, 0x100000, URZ ;  /* 0x00100000040a7890 */ /* 0x000fc8000fffe1ff */
[----:B------:R-:W-:Y:S02]  /*0590*/  USHF.L.U32 UR11, UR10, 0xb, URZ ;  /* 0x0000000b0a0b7899 */ /* 0x000fe400080006ff */
[----:B------:R-:W-:Y:S02]  /*05a0*/  USHF.L.U32 UR10, UR10, 0x1, URZ ;  /* 0x000000010a0a7899 */ /* 0x000fe400080006ff */
[----:B-1----:R-:W-:Y:S01]  /*05b0*/  ULEA UR5, UR5, UR7, 0x18 ;  /* 0x0000000705057291 */ /* 0x002fe2000f8ec0ff */
[----:B------:R-:W1:Y:S11]  /*05c0*/  FENCE.VIEW.ASYNC.S ;  /* 0x00000000000073c6 */ /* 0x000e760000000000 */
[----:B-1----:R1:W2:Y:S01]  /*05d0*/  SYNCS.EXCH.64 URZ, [UR5], UR10 ;  /* 0x0000000a05ff75b2 */ /* 0x0022a20008000100 */
[----:B------:R1:W3:Y:S01]  /*05e0*/  SYNCS.EXCH.64 URZ, [UR5+0xa0], UR10 ;  /* 0x0000a00a05ff75b2 */ /* 0x0002e20008000100 */
[----:B------:R1:W4:Y:S01]  /*05f0*/  SYNCS.EXCH.64 URZ, [UR5+0x8], UR10 ;  /* 0x0000080a05ff75b2 */ /* 0x0003220008000100 */
[----:B------:R1:W1:Y:S01]  /*0600*/  SYNCS.EXCH.64 URZ, [UR5+0xa8], UR10 ;  /* 0x0000a80a05ff75b2 */ /* 0x0002620008000100 */
        /* <DEDUP_REMOVED lines=36> */
[----:B--234-:R-:W-:Y:S01]  /*0850*/  NOP ;  /* 0x0000000000007918 */ /* 0x01cfe20000000000 */
.L_x_10:
[----:B-1----:R-:W-:Y:S05]  /*0860*/  BSYNC.RECONVERGENT B0 ;  /* 0x0000000000007941 */ /* 0x002fea0003800200 */
.L_x_9:
[----:B------:R-:W1:Y:S01]  /*0870*/  SHFL.IDX PT, R2, R101, RZ, 0x1f ;  /* 0x00001fff65027589 */ /* 0x000e6200000e0000 */
[----:B------:R-:W-:Y:S01]  /*0880*/  NOP ;  /* 0x0000000000007918 */ /* 0x000fe20000000000 */
[----:B-1----:R-:W-:-:S13]  /*0890*/  ISETP.NE.AND P0, PT, R2, 0x1, PT ;  /* 0x000000010200780c */ /* 0x002fda0003f05270 */
[----:B------:R-:W-:Y:S05]  /*08a0*/  @P0 BRA `(.L_x_11) ;  /* 0x0000000000580947 */ /* 0x000fea0003800000 */
[----:B------:R-:W1:Y:S01]  /*08b0*/  S2UR UR7, SR_CgaCtaId ;  /* 0x00000000000779c3 */ /* 0x000e620000008800 */
[----:B------:R-:W-:Y:S01]  /*08c0*/  UMOV UR9, 0x400 ;  /* 0x0000040000097882 */ /* 0x000fe20000000000 */
[----:B------:R-:W-:Y:S01]  /*08d0*/  UMOV UR5, 0x20 ;  /* 0x0000002000057882 */ /* 0x000fe20000000000 */
[----:B------:R-:W-:Y:S01]  /*08e0*/  UMOV UR4, 0x80 ;  /* 0x0000008000047882 */ /* 0x000fe20000000000 */
[----:B------:R-:W-:-:S04]  /*08f0*/  UIADD3 UR10, UPT, UPT, -UR5, 0x100000, URZ ;  /* 0x00100000050a7890 */ /* 0x000fc8000fffe1ff */
[----:B------:R-:W-:Y:S02]  /*0900*/  USHF.L.U32 UR11, UR10, 0xb, URZ ;  /* 0x0000000b0a0b7899 */ /* 0x000fe400080006ff */
[----:B------:R-:W-:Y:S02]  /*0910*/  USHF.L.U32 UR10, UR10, 0x1, URZ ;  /* 0x000000010a0a7899 */ /* 0x000fe400080006ff */
[----:B------:R-:W-:-:S04]  /*0920*/  UIADD3 UR4, UPT, UPT, -UR4, 0x100000, URZ ;  /* 0x0010000004047890 */ /* 0x000fc8000fffe1ff */
[----:B------:R-:W-:Y:S02]  /*0930*/  USHF.L.U32 UR5, UR4, 0xb, URZ ;  /* 0x0000000b04057899 */ /* 0x000fe400080006ff */
[----:B------:R-:W-:Y:S01]  /*0940*/  USHF.L.U32 UR4, UR4, 0x1, URZ ;  /* 0x0000000104047899 */ /* 0x000fe200080006ff */
[----:B------:R-:W-:Y:S01]  /*0950*/  ELECT P0, URZ, PT ;  /* 0x0000000000ff782f */ /* 0x000fe20003800000 */
[----:B-1----:R-:W-:Y:S01]  /*0960*/  ULEA UR7, UR7, UR9, 0x18 ;  /* 0x0000000907077291 */ /* 0x002fe2000f8ec0ff */
[----:B------:R-:W1:Y:S11]  /*0970*/  FENCE.VIEW.ASYNC.S ;  /* 0x00000000000073c6 */ /* 0x000e760000000000 */
[----:B-1----:R1:W2:Y:S01]  /*0980*/  SYNCS.EXCH.64 URZ, [UR7+0x140], UR10 ;  /* 0x0001400a07ff75b2 */ /* 0x0022a20008000100 */
[----:B------:R1:W3:Y:S01]  /*0990*/  SYNCS.EXCH.64 URZ, [UR7+0x160], UR4 ;  /* 0x0001600407ff75b2 */ /* 0x0002e20008000100 */
[----:B------:R1:W4:Y:S01]  /*09a0*/  SYNCS.EXCH.64 URZ, [UR7+0x148], UR10 ;  /* 0x0001480a07ff75b2 */ /* 0x0003220008000100 */
[----:B------:R1:W1:Y:S01]  /*09b0*/  SYNCS.EXCH.64 URZ, [UR7+0x168], UR4 ;  /* 0x0001680407ff75b2 */ /* 0x0002620008000100 */
[----:B------:R1:W1:Y:S01]  /*09c0*/  SYNCS.EXCH.64 URZ, [UR7+0x150], UR10 ;  /* 0x0001500a07ff75b2 */ /* 0x0002620008000100 */
[----:B------:R1:W1:Y:S01]  /*09d0*/  SYNCS.EXCH.64 URZ, [UR7+0x170], UR4 ;  /* 0x0001700407ff75b2 */ /* 0x0002620008000100 */
[----:B------:R1:W1:Y:S01]  /*09e0*/  SYNCS.EXCH.64 URZ, [UR7+0x158], UR10 ;  /* 0x0001580a07ff75b2 */ /* 0x0002620008000100 */
[----:B------:R1:W1:Y:S01]  /*09f0*/  SYNCS.EXCH.64 URZ, [UR7+0x178], UR4 ;  /* 0x0001780407ff75b2 */ /* 0x0002620008000100 */
[----:B------:R-:W-:Y:S01]  /*0a00*/  NOP ;  /* 0x0000000000007918 */ /* 0x000fe20000000000 */
.L_x_11:
[----:B------:R-:W2:Y:S01]  /*0a10*/  SHFL.IDX PT, R2, R101, RZ, 0x1f ;  /* 0x00001fff65027589 */ /* 0x000ea200000e0000 */
[----:B------:R-:W-:Y:S01]  /*0a20*/  NOP ;  /* 0x0000000000007918 */ /* 0x000fe20000000000 */
[----:B--2---:R-:W-:-:S13]  /*0a30*/  ISETP.NE.AND P0, PT, R2, 0x3, PT ;  /* 0x000000030200780c */ /* 0x004fda0003f05270 */
[----:B------:R-:W-:Y:S05]  /*0a40*/  @P0 BRA `(.L_x_12) ;  /* 0x0000000000300947 */ /* 0x000fea0003800000 */
[----:B-1----:R-:W1:Y:S01]  /*0a50*/  S2UR UR5, SR_CgaCtaId ;  /* 0x00000000000579c3 */ /* 0x002e620000008800 */
[----:B------:R-:W-:Y:S01]  /*0a60*/  UMOV UR7, 0x400 ;  /* 0x0000040000077882 */ /* 0x000fe20000000000 */
[----:B------:R-:W-:Y:S01]  /*0a70*/  UMOV UR4, 0x20 ;  /* 0x0000002000047882 */ /* 0x000fe20000000000 */
[----:B------:R-:W-:Y:S01]  /*0a80*/  ELECT P0, URZ, PT ;  /* 0x0000000000ff782f */ /* 0x000fe20003800000 */
[----:B------:R-:W-:-:S04]  /*0a90*/  UIADD3 UR10, UPT, UPT, -UR4, 0x100000, URZ ;  /* 0x00100000040a7890 */ /* 0x000fc8000fffe1ff */
[----:B------:R-:W-:Y:S02]  /*0aa0*/  USHF.L.U32 UR11, UR10, 0xb, URZ ;  /* 0x0000000b0a0b7899 */ /* 0x000fe400080006ff */
[----:B------:R-:W-:Y:S02]  /*0ab0*/  USHF.L.U32 UR10, UR10, 0x1, URZ ;  /* 0x000000010a0a7899 */ /* 0x000fe400080006ff */
[----:B-1----:R-:W-:Y:S01]  /*0ac0*/  ULEA UR5, UR5, UR7, 0x18 ;  /* 0x0000000705057291 */ /* 0x002fe2000f8ec0ff */
[----:B------:R-:W1:Y:S11]  /*0ad0*/  FENCE.VIEW.ASYNC.S ;  /* 0x00000000000073c6 */ /* 0x000e760000000000 */
[----:B-1----:R2:W1:Y:S01]  /*0ae0*/  SYNCS.EXCH.64 URZ, [UR5+0x180], UR10 ;  /* 0x0001800a05ff75b2 */ /* 0x0024620008000100 */
[----:B------:R2:W1:Y:S02]  /*0af0*/  SYNCS.EXCH.64 URZ, [UR5+0x188], UR10 ;  /* 0x0001880a05ff75b2 */ /* 0x0004640008000100 */
[----:B--2---:R-:W-:Y:S01]  /*0b00*/  NOP ;  /* 0x0000000000007918 */ /* 0x004fe20000000000 */
.L_x_12:
[----:B------:R-:W2:Y:S01]  /*0b10*/  SHFL.IDX PT, R2, R101, RZ, 0x1f ;  /* 0x00001fff65027589 */ /* 0x000ea200000e0000 */
[----:B------:R-:W-:Y:S01]  /*0b20*/  NOP ;  /* 0x0000000000007918 */ /* 0x000fe20000000000 */
[----:B--2---:R-:W-:-:S13]  /*0b30*/  ISETP.NE.AND P0, PT, R2, 0x4, PT ;  /* 0x000000040200780c */ /* 0x004fda0003f05270 */
[----:B------:R-:W-:Y:S05]  /*0b40*/  @P0 BRA `(.L_x_13) ;  /* 0x00000000004c0947 */ /* 0x000fea0003800000 */
[----:B-1----:R-:W1:Y:S01]  /*0b50*/  S2UR UR5, SR_CgaCtaId ;  /* 0x00000000000579c3 */ /* 0x002e620000008800 */
[----:B------:R-:W-:Y:S01]  /*0b60*/  UMOV UR9, 0x100 ;  /* 0x0000010000097882 */ /* 0x000fe20000000000 */
[----:B------:R-:W-:Y:S01]  /*0b70*/  UMOV UR7, 0x400 ;  /* 0x0000040000077882 */ /* 0x000fe20000000000 */
[----:B------:R-:W-:Y:S01]  /*0b80*/  USEL UR9, UR9, 0xe0, UP2 ;  /* 0x000000e009097887 */ /* 0x000fe20009000000 */
[----:B------:R-:W-:Y:S01]  /*0b90*/  UMOV UR4, 0x1 ;  /* 0x0000000100047882 */ /* 0x000fe20000000000 */
[----:B------:R-:W-:Y:S01]  /*0ba0*/  ELECT P0, URZ, PT ;  /* 0x0000000000ff782f */ /* 0x000fe20003800000 */
[----:B------:R-:W-:-:S04]  /*0bb0*/  UIADD3 UR10, UPT, UPT, -UR4, 0x100000, URZ ;  /* 0x00100000040a7890 */ /* 0x000fc8000fffe1ff */
[----:B------:R-:W-:Y:S02]  /*0bc0*/  USHF.L.U32 UR11, UR10, 0xb, URZ ;  /* 0x0000000b0a0b7899 */ /* 0x000fe400080006ff */
[----:B------:R-:W-:Y:S02]  /*0bd0*/  USHF.L.U32 UR10, UR10, 0x1, URZ ;  /* 0x000000010a0a7899 */ /* 0x000fe400080006ff */
[----:B------:R-:W-:-:S04]  /*0be0*/  UIADD3 UR12, UPT, UPT, -UR9, 0x100000, URZ ;  /* 0x00100000090c7890 */ /* 0x000fc8000fffe1ff */
[----:B------:R-:W-:Y:S02]  /*0bf0*/  USHF.L.U32 UR13, UR12, 0xb, URZ ;  /* 0x0000000b0c0d7899 */ /* 0x000fe400080006ff */
[----:B------:R-:W-:Y:S02]  /*0c00*/  USHF.L.U32 UR12, UR12, 0x1, URZ ;  /* 0x000000010c0c7899 */ /* 0x000fe400080006ff */
[----:B-1----:R-:W-:Y:S01]  /*0c10*/  ULEA UR5, UR5, UR7, 0x18 ;  /* 0x0000000705057291 */ /* 0x002fe2000f8ec0ff */
[----:B------:R-:W1:Y:S11]  /*0c20*/  FENCE.VIEW.ASYNC.S ;  /* 0x00000000000073c6 */ /* 0x000e760000000000 */
[----:B-1----:R2:W1:Y:S01]  /*0c30*/  SYNCS.EXCH.64 URZ, [UR5+0x190], UR10 ;  /* 0x0001900a05ff75b2 */ /* 0x0024620008000100 */
[----:B------:R2:W1:Y:S01]  /*0c40*/  SYNCS.EXCH.64 URZ, [UR5+0x1a0], UR12 ;  /* 0x0001a00c05ff75b2 */ /* 0x0004620008000100 */
[----:B------:R2:W1:Y:S01]  /*0c50*/  SYNCS.EXCH.64 URZ, [UR5+0x198], UR10 ;  /* 0x0001980a05ff75b2 */ /* 0x0004620008000100 */
[----:B------:R2:W1:Y:S02]  /*0c60*/  SYNCS.EXCH.64 URZ, [UR5+0x1a8], UR12 ;  /* 0x0001a80c05ff75b2 */ /* 0x0004640008000100 */
[----:B--2---:R-:W-:Y:S01]  /*0c70*/  NOP ;  /* 0x0000000000007918 */ /* 0x004fe20000000000 */
.L_x_13:
[----:B------:R-:W2:Y:S01]  /*0c80*/  SHFL.IDX PT, R2, R101, RZ, 0x1f ;  /* 0x00001fff65027589 */ /* 0x000ea200000e0000 */
[----:B------:R-:W-:Y:S01]  /*0c90*/  NOP ;  /* 0x0000000000007918 */ /* 0x000fe20000000000 */
[----:B--2---:R-:W-:-:S13]  /*0ca0*/  ISETP.NE.AND P0, PT, R2, 0x5, PT ;  /* 0x000000050200780c */ /* 0x004fda0003f05270 */
[----:B------:R-:W-:Y:S05]  /*0cb0*/  @P0 BRA `(.L_x_14) ;  /* 0x0000000000580947 */ /* 0x000fea0003800000 */
[----:B-1----:R-:W1:Y:S01]  /*0cc0*/  S2UR UR7, SR_CgaCtaId ;  /* 0x00000000000779c3 */ /* 0x002e620000008800 */
        /* <DEDUP_REMOVED lines=12> */
[----:B-1----:R2:W1:Y:S01]  /*0d90*/  SYNCS.EXCH.64 URZ, [UR7+0x1b0], UR10 ;  /* 0x0001b00a07ff75b2 */ /* 0x0024620008000100 */
[----:B------:R2:W1:Y:S01]  /*0da0*/  SYNCS.EXCH.64 URZ, [UR7+0x1d0], UR4 ;  /* 0x0001d00407ff75b2 */ /* 0x0004620008000100 */
[----:B------:R2:W1:Y:S01]  /*0db0*/  SYNCS.EXCH.64 URZ, [UR7+0x1b8], UR10 ;  /* 0x0001b80a07ff75b2 */ /* 0x0004620008000100 */
[----:B------:R2:W1:Y:S01]  /*0dc0*/  SYNCS.EXCH.64 URZ, [UR7+0x1d8], UR4 ;  /* 0x0001d80407ff75b2 */ /* 0x0004620008000100 */
[----:B------:R2:W1:Y:S01]  /*0dd0*/  SYNCS.EXCH.64 URZ, [UR7+0x1c0], UR10 ;  /* 0x0001c00a07ff75b2 */ /* 0x0004620008000100 */
[----:B------:R2:W1:Y:S01]  /*0de0*/  SYNCS.EXCH.64 URZ, [UR7+0x1e0], UR4 ;  /* 0x0001e00407ff75b2 */ /* 0x0004620008000100 */
[----:B------:R2:W1:Y:S01]  /*0df0*/  SYNCS.EXCH.64 URZ, [UR7+0x1c8], UR10 ;  /* 0x0001c80a07ff75b2 */ /* 0x0004620008000100 */
[----:B------:R2:W1:Y:S02]  /*0e00*/  SYNCS.EXCH.64 URZ, [UR7+0x1e8], UR4 ;  /* 0x0001e80407ff75b2 */ /* 0x0004640008000100 */
[----:B--2---:R-:W-:Y:S01]  /*0e10*/  NOP ;  /* 0x0000000000007918 */ /* 0x004fe20000000000 */
.L_x_14:
        /* <DEDUP_REMOVED lines=18> */
.L_x_15:
[----:B-1----:R-:W1:Y:S01]  /*0f40*/  S2UR UR5, SR_CTAID.X ;  /* 0x00000000000579c3 */ /* 0x002e620000002500 */
[----:B------:R-:W-:-:S05]  /*0f50*/  CS2R.32 R95, SR_CgaSize ;  /* 0x00000000005f7805 */ /* 0x000fca0000008a00 */
[----:B------:R-:W-:-:S05]  /*0f60*/  IMAD R95, R95, -0xa0, RZ ;  /* 0xffffff605f5f7824 */ /* 0x000fca00078e02ff */
[----:B------:R-:W-:-:S14]  /*0f70*/  R2UR UR9, R95 ;  /* 0x000000005f0972ca */ /* 0x000fdc00000e0000 */
[----:B------:R-:W2:Y:S01]  /*0f80*/  LDCU UR9, c[0x0][UR9+0x2b0] ;  /* 0x00005600090977ac */ /* 0x000ea20008000800 */
[----:B------:R-:W-:Y:S01]  /*0f90*/  NOP ;  /* 0x0000000000007918 */ /* 0x000fe20000000000 */
[----:B------:R-:W-:-:S05]  /*0fa0*/  CS2R.32 R95, SR_CgaSize ;  /* 0x00000000005f7805 */ /* 0x000fca0000008a00 */
[----:B------:R-:W-:-:S05]  /*0fb0*/  IMAD R95, R95, -0xa0, RZ ;  /* 0xffffff605f5f7824 */ /* 0x000fca00078e02ff */
[----:B------:R-:W-:-:S14]  /*0fc0*/  R2UR UR7, R95 ;  /* 0x000000005f0772ca */ /* 0x000fdc00000e0000 */
[----:B------:R-:W3:Y:S01]  /*0fd0*/  LDCU UR7, c[0x0][UR7+0x2b4] ;  /* 0x00005680070777ac */ /* 0x000ee20008000800 */
[----:B------:R-:W4:Y:S08]  /*0fe0*/  S2UR UR4, SR_CTAID.Y ;  /* 0x00000000000479c3 */ /* 0x000f300000002600 */
[----:B------:R-:W3:Y:S01]  /*0ff0*/  LDC R10, c[0x0][0xb24] ;  /* 0x0002c900ff0a7b82 */ /* 0x000ee20000000800 */
[----:B-1----:R-:W-:-:S02]  /*1000*/  I2FP.F32.U32 R95, UR5 ;  /* 0x00000005005f7c45 */ /* 0x002fc40008201000 */
[----:B------:R-:W-:-:S05]  /*1010*/  CS2R.32 R3, SR_CgaSize ;  /* 0x0000000000037805 */ /* 0x000fca0000008a00 */
[----:B------:R-:W-:-:S06]  /*1020*/  IMAD R3, R3, -0xa0, RZ ;  /* 0xffffff6003037824 */ /* 0x000fcc00078e02ff */
[----:B------:R-:W1:Y:S01]  /*1030*/  LDC R3, c[0x0][R3+0x2a0] ;  /* 0x0000a80003037b82 */ /* 0x000e620000000800 */
[----:B------:R-:W-:Y:S01]  /*1040*/  MOV R15, UR5 ;  /* 0x00000005000f7c02 */ /* 0x000fe20008000f00 */
[----:B--2---:R-:W-:Y:S01]  /*1050*/  FMUL R95, R95, UR9 ;  /* 0x000000095f5f7c20 */ /* 0x004fe20008400000 */
[----:B----4-:R-:W-:Y:S02]  /*1060*/  I2FP.F32.U32 R94, UR4 ;  /* 0x00000004005e7c45 */ /* 0x010fe40008201000 */
[----:B------:R-:W-:-:S05]  /*1070*/  CS2R.32 R2, SR_CgaSize ;  /* 0x0000000000027805 */ /* 0x000fca0000008a00 */
[----:B------:R-:W-:-:S06]  /*1080*/  IMAD R2, R2, -0xa0, RZ ;  /* 0xffffff6002027824 */ /* 0x000fcc00078e02ff */
[----:B------:R-:W2:Y:S01]  /*1090*/  LDC R2, c[0x0][R2+0x2a4] ;  /* 0x0000a90002027b82 */ /* 0x000ea20000000800 */
[----:B------:R-:W-:Y:S01]  /*10a0*/  MOV R14, UR4 ;  /* 0x00000004000e7c02 */ /* 0x000fe20008000f00 */
[----:B------:R-:W4:Y:S01]  /*10b0*/  F2I.U32.TRUNC.NTZ R95, R95 ;  /* 0x0000005f005f7305 */ /* 0x000f22000020f000 */
[----:B---3--:R-:W-:-:S05]  /*10c0*/  FMUL R94, R94, UR7 ;  /* 0x000000075e5e7c20 */ /* 0x008fca0008400000 */
[----:B------:R-:W-:Y:S01]  /*10d0*/  BAR.SYNC.DEFER_BLOCKING 0x0 ;  /* 0x0000000000007b1d */ /* 0x000fe20000010000 */
[----:B------:R-:W-:-:S05]  /*10e0*/  ISETP.GE.AND P0, PT, R10, 0x1, PT ;  /* 0x000000010a00780c */ /* 0x000fca0003f06270 */
[----:B------:R-:W3:Y:S02]  /*10f0*/  F2I.U32.TRUNC.NTZ R94, R94 ;  /* 0x0000005e005e7305 */ /* 0x000ee4000020f000 */
[----:B------:R-:W2:Y:S01]  /*1100*/  S2UR UR36, SR_CTAID.Z ;  /* 0x00000000002479c3 */ /* 0x000ea20000002700 */
[----:B----4-:R-:W-:-:S05]  /*1110*/  IADD3 R95, PT, PT, -R95, RZ, RZ ;  /* 0x000000ff5f5f7210 */ /* 0x010fca0007ffe1ff */
[----:B-1----:R-:W-:Y:S01]  /*1120*/  IMAD R95, R3, R95, UR5 ;  /* 0x00000005035f7e24 */ /* 0x002fe2000f8e025f */
[----:B---3--:R-:W-:-:S05]  /*1130*/  IADD3 R94, PT, PT, -R94, RZ, RZ ;  /* 0x000000ff5e5e7210 */ /* 0x008fca0007ffe1ff */
[----:B--2---:R-:W-:Y:S01]  /*1140*/  IMAD R94, R2, R94, UR4 ;  /* 0x00000004025e7e24 */ /* 0x004fe2000f8e025e */
[----:B------:R-:W-:Y:S06]  /*1150*/  @!P0 BRA `(.L_x_16) ;  /* 0x0000000000b88947 */ /* 0x000fec0003800000 */
[----:B------:R-:W1:Y:S01]  /*1160*/  LDC.64 R4, c[0x0][0xb18] ;  /* 0x0002c600ff047b82 */ /* 0x000e620000000a00 */
[----:B------:R-:W-:-:S07]  /*1170*/  ISETP.NE.AND P0, PT, R10, 0x1, PT ;  /* 0x000000010a00780c */ /* 0x000fce0003f05270 */
[----:B------:R-:W2:Y:S08]  /*1180*/  LDC R9, c[0x0][0xb0c] ;  /* 0x0002c300ff097b82 */ /* 0x000eb00000000800 */
[----:B------:R-:W3:Y:S08]  /*1190*/  LDC R12, c[0x0][0x370] ;  /* 0x0000dc00ff0c7b82 */ /* 0x000ef00000000800 */
[----:B------:R-:W4:Y:S01]  /*11a0*/  LDC R11, c[0x0][0x374] ;  /* 0x0000dd00ff0b7b82 */ /* 0x000f220000000800 */
[----:B-1----:R-:W-:-:S07]  /*11b0*/  ISETP.NE.AND P1, PT, R4, 0x1, PT ;  /* 0x000000010400780c */ /* 0x002fce0003f25270 */
[----:B------:R-:W3:Y:S01]  /*11c0*/  LDC.64 R6, c[0x0][0xb10] ;  /* 0x0002c400ff067b82 */ /* 0x000ee20000000a00 */
[----:B--2---:R-:W-:-:S07]  /*11d0*/  ISETP.NE.AND P2, PT, R9, 0x1, PT ;  /* 0x000000010900780c */ /* 0x004fce0003f45270 */
[----:B------:R-:W1:Y:S08]  /*11e0*/  LDC R8, c[0x0][0xb20] ;  /* 0x0002c800ff087b82 */ /* 0x000e700000000800 */
[----:B------:R-:W2:Y:S01]  /*11f0*/  LDC.64 R2, c[0x0][0xb28] ;  /* 0x0002ca00ff027b82 */ /* 0x000ea20000000a00 */
[----:B----4-:R-:W-:-:S04]  /*1200*/  IMAD.HI.U32 R13, R11, R5, RZ ;  /* 0x000000050b0d7227 */ /* 0x010fc800078e00ff */
[----:B------:R-:W-:-:S04]  /*1210*/  IMAD.HI.U32 R5, R14, R5, RZ ;  /* 0x000000050e057227 */ /* 0x000fc800078e00ff */
[----:B---3--:R-:W-:-:S05]  /*1220*/  IMAD.HI.U32 R16, R12, R6, RZ ;  /* 0x000000060c107227 */ /* 0x008fca00078e00ff */
[-C--:B------:R-:W-:Y:S01]  /*1230*/  @P2 SHF.R.U32.HI R12, RZ, R7.reuse, R16 ;  /* 0x00000007ff0c2219 */ /* 0x080fe20000011610 */
[----:B------:R-:W-:Y:S01]  /*1240*/  IMAD.HI.U32 R16, R15, R6, RZ ;  /* 0x000000060f107227 */ /* 0x000fe200078e00ff */
[-C--:B-1----:R-:W-:Y:S02]  /*1250*/  @P1 SHF.R.U32.HI R11, RZ, R8.reuse, R13 ;  /* 0x00000008ff0b1219 */ /* 0x082fe4000001160d */
[----:B------:R-:W-:Y:S02]  /*1260*/  SHF.R.U32.HI R5, RZ, R8, R5 ;  /* 0x00000008ff057219 */ /* 0x000fe40000011605 */
[----:B------:R-:W-:Y:S02]  /*1270*/  SHF.R.U32.HI R16, RZ, R7, R16 ;  /* 0x00000007ff107219 */ /* 0x000fe40000011610 */
[----:B------:R-:W-:Y:S01]  /*1280*/  SEL R5, R14, R5, !P1 ;  /* 0x000000050e057207 */ /* 0x000fe20004800000 */
[----:B--2---:R-:W-:Y:S01]  /*1290*/  IMAD.HI.U32 R13, R11, R2, RZ ;  /* 0x000000020b0d7227 */ /* 0x004fe200078e00ff */
[----:B------:R-:W-:-:S03]  /*12a0*/  SEL R16, R15, R16, !P2 ;  /* 0x000000100f107207 */ /* 0x000fc60005000000 */
[----:B------:R-:W-:Y:S01]  /*12b0*/  IMAD.HI.U32 R6, R12, R2, RZ ;  /* 0x000000020c067227 */ /* 0x000fe200078e00ff */
[----:B------:R-:W-:-:S04]  /*12c0*/  @P0 SHF.R.U32.HI R11, RZ, R3, R13 ;  /* 0x00000003ff0b0219 */ /* 0x000fc8000001160d */
[----:B------:R-:W-:Y:S01]  /*12d0*/  @P0 SHF.R.U32.HI R12, RZ, R3, R6 ;  /* 0x00000003ff0c0219 */ /* 0x000fe20000011606 */
[----:B------:R-:W-:-:S04]  /*12e0*/  IMAD R11, R11, R10, RZ ;  /* 0x0000000a0b0b7224 */ /* 0x000fc800078e02ff */
[----:B------:R-:W-:Y:S01]  /*12f0*/  IMAD R6, R12, R10, RZ ;  /* 0x0000000a0c067224 */ /* 0x000fe200078e02ff */
[----:B------:R-:W-:-:S04]  /*1300*/  ISETP.GE.AND P1, PT, R5, R11, PT ;  /* 0x0000000b0500720c */ /* 0x000fc80003f26270 */
[----:B------:R-:W-:Y:S01]  /*1310*/  ISETP.GE.OR P1, PT, R16, R6, P1 ;  /* 0x000000061000720c */ /* 0x000fe20000f26670 */
[----:B------:R-:W-:-:S05]  /*1320*/  IMAD.HI.U32 R6, R5, R2, RZ ;  /* 0x0000000205067227 */ /* 0x000fca00078e00ff */
[----:B------:R-:W-:-:S04]  /*1330*/  SHF.R.U32.HI R6, RZ, R3, R6 ;  /* 0x00000003ff067219 */ /* 0x000fc80000011606 */
[----:B------:R-:W-:-:S03]  /*1340*/  SEL R6, R5, R6, !P0 ;  /* 0x0000000605067207 */ /* 0x000fc60004000000 */
[----:B------:R-:W-:Y:S01]  /*1350*/  @!P1 IMAD.HI.U32 R7, R16, R2, RZ ;  /* 0x0000000210079227 */ /* 0x000fe200078e00ff */
[----:B------:R-:W-:-:S04]  /*1360*/  IADD3 R2, PT, PT, -R6, RZ, RZ ;  /* 0x000000ff06027210 */ /* 0x000fc80007ffe1ff */
[----:B------:R-:W-:Y:S01]  /*1370*/  @!P1 SHF.R.U32.HI R3, RZ, R3, R7 ;  /* 0x00000003ff039219 */ /* 0x000fe20000011607 */
[----:B------:R-:W-:Y:S01]  /*1380*/  IMAD R2, R10, R2, R5 ;  /* 0x000000020a027224 */ /* 0x000fe200078e0205 */
[----:B------:R-:W-:Y:S02]  /*1390*/  IADD3 R7, PT, PT, -R5, RZ, RZ ;  /* 0x000000ff05077210 */ /* 0x000fe40007ffe1ff */
[----:B------:R-:W-:-:S03]  /*13a0*/  @!P1 SEL R3, R16, R3, !P0 ;  /* 0x0000000310039207 */ /* 0x000fc60004000000 */
[----:B------:R-:W-:Y:S02]  /*13b0*/  IMAD R7, R4, R7, R14 ;  /* 0x0000000704077224 */ /* 0x000fe400078e020e */
[--C-:B------:R-:W-:Y:S02]  /*13c0*/  @!P1 IMAD.IADD R6, R6, 0x1, -R3.reuse ;  /* 0x0000000106069824 */ /* 0x100fe400078e0a03 */
[----:B------:R-:W-:Y:S01]  /*13d0*/  @!P1 IMAD R3, R2, R12, R3 ;  /* 0x0000000c02039224 */ /* 0x000fe200078e0203 */
[----:B------:R-:W-:Y:S01]  /*13e0*/  IADD3 R2, PT, PT, -R16, RZ, RZ ;  /* 0x000000ff10027210 */ /* 0x000fe20007ffe1ff */
[----:B------:R-:W-:Y:S02]  /*13f0*/  @!P1 IMAD R5, R6, R10, R16 ;  /* 0x0000000a06059224 */ /* 0x000fe400078e0210 */
[----:B------:R-:W-:Y:S02]  /*1400*/  @!P1 IMAD.MOV.U32 R16, RZ, RZ, R3 ;  /* 0x000000ffff109224 */ /* 0x000fe400078e0003 */
[----:B------:R-:W-:-:S02]  /*1410*/  IMAD R2, R9, R2, R15 ;  /* 0x0000000209027224 */ /* 0x000fc400078e020f */
[----:B------:R-:W-:Y:S02]  /*1420*/  IMAD R14, R5, R4, R7 ;  /* 0x00000004050e7224 */ /* 0x000fe400078e0207 */
[----:B------:R-:W-:Y:S02]  /*1430*/  IMAD R15, R16, R9, R2 ;  /* 0x00000009100f7224 */ /* 0x000fe400078e0202 */
.L_x_16:
[----:B------:R-:W1:Y:S01]  /*1440*/  LDCU UR4, c[0x0][0xb30] ;  /* 0x00016600ff0477ac */ /* 0x000e620008000800 */
[----:B------:R-:W2:Y:S08]  /*1450*/  S2UR UR37, SR_CgaCtaId ;  /* 0x00000000002579c3 */ /* 0x000eb00000008800 */
[----:B------:R-:W3:Y:S01]  /*1460*/  LDC R40, c[0x0][0xb24] ;  /* 0x0002c900ff287b82 */ /* 0x000ee20000000800 */
[----:B-1----:R-:W-:-:S09]  /*1470*/  UISETP.NE.AND UP1, UPT, UR4, 0x1, UPT ;  /* 0x000000010400788c */ /* 0x002fd2000bf25270 */
[----:B--2---:R-:W-:Y:S05]  /*1480*/  BRA.U UP1, `(.L_x_17) ;  /* 0x0000000101407547 */ /* 0x004fea000b800000 */
[----:B------:R-:W1:Y:S08]  /*1490*/  LDC.64 R4, c[0x0][0xb10] ;  /* 0x0002c400ff047b82 */ /* 0x000e700000000a00 */
[----:B------:R-:W2:Y:S08]  /*14a0*/  LDC.64 R2, c[0x0][0xb18] ;  /* 0x0002c600ff027b82 */ /* 0x000eb00000000a00 */
[----:B------:R-:W4:Y:S08]  /*14b0*/  LDC R6, c[0x0][0xb20] ;  /* 0x0002c800ff067b82 */ /* 0x000f300000000800 */
[----:B------:R-:W3:Y:S01]  /*14c0*/  LDC R7, c[0x0][0xb0c] ;  /* 0x0002c300ff077b82 */ /* 0x000ee20000000800 */
[----:B-1----:R-:W-:-:S05]  /*14d0*/  IMAD.HI.U32 R4, R15, R4, RZ ;  /* 0x000000040f047227 */ /* 0x002fca00078e00ff */
[----:B------:R-:W-:Y:S01]  /*14e0*/  SHF.R.U32.HI R4, RZ, R5, R4 ;  /* 0x00000005ff047219 */ /* 0x000fe20000011604 */
[----:B--2---:R-:W-:Y:S01]  /*14f0*/  IMAD.HI.U32 R3, R14, R3, RZ ;  /* 0x000000030e037227 */ /* 0x004fe200078e00ff */
[----:B------:R-:W-:-:S04]  /*1500*/  ISETP.NE.AND P0, PT, R2, 0x1, PT ;  /* 0x000000010200780c */ /* 0x000fc80003f05270 */
[----:B----4-:R-:W-:-:S04]  /*1510*/  SHF.R.U32.HI R3, RZ, R6, R3 ;  /* 0x00000006ff037219 */ /* 0x010fc80000011603 */
[----:B------:R-:W-:Y:S02]  /*1520*/  SEL R3, R14, R3, !P0 ;  /* 0x000000030e037207 */ /* 0x000fe40004000000 */
[----:B---3--:R-:W-:-:S04]  /*1530*/  ISETP.NE.AND P1, PT, R7, 0x1, PT ;  /* 0x000000010700780c */ /* 0x008fc80003f25270 */
[----:B------:R-:W-:-:S05]  /*1540*/  SEL R4, R15, R4, !P1 ;  /* 0x000000040f047207 */ /* 0x000fca0004800000 */
[----:B------:R-:W-:Y:S02]  /*1550*/  IMAD.IADD R5, R3, 0x1, -R4 ;  /* 0x0000000103057824 */ /* 0x000fe400078e0a04 */
[----:B------:R-:W-:Y:S02]  /*1560*/  IMAD.IADD R3, R4, 0x1, -R3 ;  /* 0x0000000104037824 */ /* 0x000fe400078e0a03 */
[----:B------:R-:W-:Y:S02]  /*1570*/  IMAD R15, R5, R7, R15 ;  /* 0x00000007050f7224 */ /* 0x000fe400078e020f */
[----:B------:R-:W-:-:S07]  /*1580*/  IMAD R14, R3, R2, R14 ;  /* 0x00000002030e7224 */ /* 0x000fce00078e020e */
.L_x_17:
[----:B------:R-:W-:Y:S01]  /*1590*/  BAR.SYNC.DEFER_BLOCKING 0x0 ;  /* 0x0000000000007b1d */ /* 0x000fe20000010000 */
[----:B------:R-:W-:Y:S01]  /*15a0*/  UISETP.NE.AND UP1, UPT, UR8, 0x2, UPT ;  /* 0x000000020800788c */ /* 0x000fe2000bf25270 */
[----:B------:R-:W-:Y:S02]  /*15b0*/  ISETP.NE.OR P5, PT, R0, 0x2, !P5 ;  /* 0x000000020000780c */ /* 0x000fe40006fa5670 */
[----:B------:R-:W-:-:S06]  /*15c0*/  LOP3.LUT R2, R108, 0x1f, RZ, 0xc0, !PT ;  /* 0x0000001f6c027812 */ /* 0x000fcc00078ec0ff */
[----:B------:R-:W-:Y:S05]  /*15d0*/  BRA.U UP1, `(.L_x_18) ;  /* 0x00000019019c7547 */ /* 0x000fea000b800000 */
[----:B------:R-:W1:Y:S01]  /*15e0*/  LDCU UR13, c[0x0][0x38c] ;  /* 0x00007180ff0d77ac */ /* 0x000e620008000800 */
[----:B------:R-:W2:Y:S01]  /*15f0*/  LDC R8, c[0x0][0x370] ;  /* 0x0000dc00ff087b82 */ /* 0x000ea20000000800 */
[----:B------:R-:W-:Y:S01]  /*1600*/  PLOP3.LUT P1, PT, PT, PT, UP2, 0x80, 0x8 ;  /* 0x000000000008781c */ /* 0x000fe20003f2f028 */
[----:B------:R-:W-:Y:S01]  /*1610*/  IMAD.MOV.U32 R17, RZ, RZ, 0x1 ;  /* 0x00000001ff117424 */ /* 0x000fe200078e00ff */
[----:B------:R-:W-:Y:S01]  /*1620*/  ISETP.EQ.OR P4, PT, R2, RZ, P5 ;  /* 0x000000ff0200720c */ /* 0x000fe20002f82670 */
[----:B------:R-:W-:Y:S01]  /*1630*/  IMAD.MOV.U32 R16, RZ, RZ, RZ ;  /* 0x000000ffff107224 */ /* 0x000fe200078e00ff */
[----:B------:R-:W-:Y:S02]  /*1640*/  PLOP3.LUT P1, PT, P1, PT, PT, 0x8, 0x80 ;  /* 0x000000000080781c */ /* 0x000fe40000f2e170 */
[----:B------:R-:W-:Y:S01]  /*1650*/  CS2R R12, SRZ ;  /* 0x00000000000c7805 */ /* 0x000fe2000001ff00 */
[----:B------:R-:W-:Y:S01]  /*1660*/  IMAD.MOV.U32 R11, RZ, RZ, 0x1 ;  /* 0x00000001ff0b7424 */ /* 0x000fe200078e00ff */
[----:B------:R-:W4:Y:S01]  /*1670*/  LDC R0, c[0x0][0x374] ;  /* 0x0000dd00ff007b82 */ /* 0x000f220000000800 */
[----:B------:R-:W2:Y:S01]  /*1680*/  LDCU.64 UR22, c[0x0][0x348] ;  /* 0x00006900ff1677ac */ /* 0x000ea20008000a00 */
[----:B------:R-:W-:Y:S01]  /*1690*/  UMOV UR6, URZ ;  /* 0x000000ff00067c82 */ /* 0x000fe20008000000 */
[----:B-1----:R-:W-:-:S04]  /*16a0*/  UIADD3 UR5, UPT, UPT, UR13, 0x1f, URZ ;  /* 0x0000001f0d057890 */ /* 0x002fc8000fffe0ff */
[----:B------:R-:W-:-:S04]  /*16b0*/  USHF.R.S32.HI UR4, URZ, 0x1f, UR5 ;  /* 0x0000001fff047899 */ /* 0x000fc80008011405 */
[----:B------:R-:W-:-:S04]  /*16c0*/  ULEA.HI UR4, UR4, UR5, URZ, 0x5 ;  /* 0x0000000504047291 */ /* 0x000fc8000f8f28ff */
[----:B------:R-:W-:Y:S02]  /*16d0*/  USHF.R.S32.HI UR15, URZ, 0x5, UR4 ;  /* 0x00000005ff0f7899 */ /* 0x000fe40008011404 */
[----:B------:R-:W-:Y:S02]  /*16e0*/  UIADD3 UR4, UPT, UPT, UR13, -0x1, URZ ;  /* 0xffffffff0d047890 */ /* 0x000fe4000fffe0ff */
[----:B------:R-:W-:Y:S02]  /*16f0*/  UISETP.LT.U32.AND UP0, UPT, UR15, 0x14, UPT ;  /* 0x000000140f00788c */ /* 0x000fe4000bf01070 */
[----:B------:R-:W-:Y:S02]  /*1700*/  UISETP.GE.U32.AND UP1, UPT, UR4, -0x3f, UPT ;  /* 0xffffffc10400788c */ /* 0x000fe4000bf26070 */
[----:B------:R-:W-:Y:S02]  /*1710*/  USEL UR14, UR15, 0x14, UP0 ;  /* 0x000000140f0e7887 */ /* 0x000fe40008000000 */
[----:B------:R-:W-:-:S02]  /*1720*/  UIADD3 UR13, UPT, UPT, UR13, 0x3e, URZ ;  /* 0x0000003e0d0d7890 */ /* 0x000fc4000fffe0ff */
[----:B------:R-:W-:Y:S02]  /*1730*/  UIADD3 UR5, UPT, UPT, UR14, -0x1, URZ ;  /* 0xffffffff0e057890 */ /* 0x000fe4000fffe0ff */
[----:B------:R-:W-:-:S03]  /*1740*/  UIADD3 UR7, UPT, UPT, UR15, -UR14, URZ ;  /* 0x8000000e0f077290 */ /* 0x000fc6000fffe0ff */
[----:B------:R-:W-:-:S04]  /*1750*/  @UP1 UIADD3 UR5, UPT, UPT, UR14, URZ, URZ ;  /* 0x000000ff0e051290 */ /* 0x000fc8000fffe0ff */
[----:B--2---:R-:W-:-:S12]  /*1760*/  UIADD3 UR5, UPT, UPT, UR5, 0x1, URZ ;  /* 0x0000000105057890 */ /* 0x004fd8000fffe0ff */
.L_x_36:
[----:B------:R-:W-:Y:S01]  /*1770*/  UISETP.NE.AND UP0, UPT, UR37, URZ, UPT ;  /* 0x000000ff2500728c */ /* 0x000fe2000bf05270 */
[----:B------:R-:W1:Y:S08]  /*1780*/  S2UR UR37, SR_CgaCtaId ;  /* 0x00000000002579c3 */ /* 0x000e700000008800 */
[----:B------:R-:W-:Y:S05]  /*1790*/  BRA.U UP0, `(.L_x_19) ;  /* 0x0000000100347547 */ /* 0x000fea000b800000 */
[----:B------:R-:W2:Y:S01]  /*17a0*/  S2R R2, SR_CgaCtaId ;  /* 0x0000000000027919 */ /* 0x000ea20000008800 */
[----:B------:R-:W-:-:S04]  /*17b0*/  MOV R3, 0x400 ;  /* 0x0000040000037802 */ /* 0x000fc80000000f00 */
[----:B--2---:R-:W-:Y:S02]  /*17c0*/  LEA R2, R2, R3, 0x18 ;  /* 0x0000000302027211 */ /* 0x004fe400078ec0ff */
[----:B------:R-:W-:-:S03]  /*17d0*/  SHF.L.U32 R3, R11, 0x1f, RZ ;  /* 0x0000001f0b037819 */ /* 0x000fc600000006ff */
[----:B------:R-:W-:-:S04]  /*17e0*/  IMAD R2, R12, 0x8, R2 ;  /* 0x000000080c027824 */ /* 0x000fc800078e0202 */
[----:B------:R-:W2:Y:S02]  /*17f0*/  SYNCS.PHASECHK.TRANS64.TRYWAIT P0, [R2+URZ+0x200], R3 ;  /* 0x00020003020075a7 */ /* 0x000ea400080011ff */
[----:B--2---:R-:W-:Y:S05]  /*1800*/  @!P0 BRA `(.L_x_20) ;  /* 0x0000008000708947 */ /* 0x004fea0003800000 */
.L_x_142:
[----:B------:R-:W-:Y:S01]  /*1810*/  VIADD R12, R12, 0x1 ;  /* 0x000000010c0c7836 */ /* 0x000fe20000000000 */
[----:B------:R2:W-:Y:S04]  /*1820*/  SYNCS.ARRIVE.TRANS64.A1T0 RZ, [R2+URZ+0x1f0], RZ ;  /* 0x0001f0ff02ff79a7 */ /* 0x0005e800081000ff */
[----:B------:R-:W-:-:S04]  /*1830*/  ISETP.NE.AND P0, PT, R12, 0x2, PT ;  /* 0x000000020c00780c */ /* 0x000fc80003f05270 */
[----:B------:R-:W-:Y:S02]  /*1840*/  SEL R12, R12, RZ, P0 ;  /* 0x000000ff0c0c7207 */ /* 0x000fe40000000000 */
[----:B--2---:R-:W-:-:S04]  /*1850*/  SEL R2, RZ, 0x1, P0 ;  /* 0x00000001ff027807 */ /* 0x004fc80000000000 */
[----:B------:R-:W-:-:S07]  /*1860*/  LOP3.LUT R11, R11, R2, RZ, 0x3c, !PT ;  /* 0x000000020b0b7212 */ /* 0x000fce00078e3cff */
.L_x_19:
[----:B------:R-:W-:Y:S01]  /*1870*/  UMOV UR4, 0x400 ;  /* 0x0000040000047882 */ /* 0x000fe20000000000 */
[----:B------:R-:W-:Y:S01]  /*1880*/  SHF.L.U32 R2, R17, 0x1f, RZ ;  /* 0x0000001f11027819 */ /* 0x000fe200000006ff */
[----:B-1----:R-:W-:Y:S01]  /*1890*/  ULEA UR4, UR37, UR4, 0x18 ;  /* 0x0000000425047291 */ /* 0x002fe2000f8ec0ff */
[----:B------:R-:W-:Y:S01]  /*18a0*/  R2UR UR35, R15 ;  /* 0x000000000f2372ca */ /* 0x000fe200000e0000 */
[----:B------:R-:W-:Y:S01]  /*18b0*/  UISETP.GE.U32.AND UP0, UPT, UR13, 0x3f, UPT ;  /* 0x0000003f0d00788c */ /* 0x000fe2000bf06070 */
[----:B------:R-:W-:Y:S01]  /*18c0*/  R2UR UR11, R14 ;  /* 0x000000000e0b72ca */ /* 0x000fe200000e0000 */
[----:B------:R-:W-:Y:S01]  /*18d0*/  ULEA UR8, UR6, UR4, 0x3 ;  /* 0x0000000406087291 */ /* 0x000fe2000f8e18ff */
[----:B------:R-:W-:-:S08]  /*18e0*/  UMOV UR24, URZ ;  /* 0x000000ff00187c82 */ /* 0x000fd00008000000 */
[----:B------:R1:W2:Y:S01]  /*18f0*/  SYNCS.PHASECHK.TRANS64.TRYWAIT P0, [UR8+0xa0], R2 ;  /* 0x0000a002ff0075a7 */ /* 0x0002a20008001108 */
[----:B------:R-:W-:Y:S02]  /*1900*/  USHF.L.U32 UR35, UR35, 0x6, URZ ;  /* 0x0000000623237899 */ /* 0x000fe400080006ff */
[----:B------:R-:W-:Y:S01]  /*1910*/  USHF.L.U32 UR11, UR11, 0x8, URZ ;  /* 0x000000080b0b7899 */ /* 0x000fe200080006ff */
[----:B------:R-:W-:Y:S11]  /*1920*/  BRA.U !UP0, `(.L_x_21) ;  /* 0x0000000108a87547 */ /* 0x000ff6000b800000 */
[----:B------:R-:W-:Y:S01]  /*1930*/  UMOV UR16, URZ ;  /* 0x000000ff00107c82 */ /* 0x000fe20008000000 */
[----:B------:R-:W-:-:S05]  /*1940*/  UMOV UR17, UR6 ;  /* 0x0000000600117c82 */ /* 0x000fca0008000000 */
.L_x_26:
[----:B-1----:R-:W-:Y:S01]  /*1950*/  ULEA UR33, UR17, UR4, 0x3 ;  /* 0x0000000411217291 */ /* 0x002fe2000f8e18ff */
[----:B--2---:R-:W-:Y:S01]  /*1960*/  @!P5 MOV R3, 0x2800 ;  /* 0x000028000003d802 */ /* 0x004fe20000000f00 */
[----:B--2---:R-:W-:Y:S10]  /*1970*/  @P0 BRA `(.L_x_22) ;  /* 0x00000000000c0947 */ /* 0x004ff40003800000 */
[----:B------:R-:W-:-:S04]  /*1980*/  SHF.L.U32 R4, R17, 0x1f, RZ ;  /* 0x0000001f11047819 */ /* 0x000fc800000006ff */
[----:B------:R-:W2:Y:S02]  /*1990*/  SYNCS.PHASECHK.TRANS64.TRYWAIT P0, [UR33+0xa0], R4 ;  /* 0x0000a004ff0075a7 */ /* 0x000ea40008001121 */
[----:B--2---:R-:W-:Y:S05]  /*19a0*/  @!P0 BRA `(.L_x_23) ;  /* 0x00000080001c8947 */ /* 0x004fea0003800000 */
.L_x_22:
[----:B------:R2:W-:Y:S01]  /*19b0*/  @!P5 SYNCS.ARRIVE.TRANS64 RZ, [UR33], R3 ;  /* 0x00000003ffffd9a7 */ /* 0x0005e20008000021 */
[----:B------:R-:W-:Y:S04]  /*19c0*/  BSSY.RECONVERGENT B0, `(.L_x_24) ;  /* 0x0000003000007945 */ /* 0x000fe80003800200 */
[----:B------:R-:W-:Y:S05]  /*19d0*/  @P4 BRA `(.L_x_25) ;  /* 0x0000000000044947 */ /* 0x000fea0003800000 */
[----:B------:R-:W-:Y:S05]  /*19e0*/  BPT.TRAP 0x1 ;  /* 0x000000040000795c */ /* 0x000fea0000300000 */
.L_x_25:
[----:B------:R-:W-:Y:S05]  /*19f0*/  BSYNC.RECONVERGENT B0 ;  /* 0x0000000000007941 */ /* 0x000fea0003800200 */
.L_x_24:
[----:B------:R-:W-:Y:S02]  /*1a00*/  UIADD3 UR6, UPT, UPT, UR17, 0x1, URZ ;  /* 0x0000000111067890 */ /* 0x000fe4000fffe0ff */
[----:B------:R-:W-:Y:S02]  /*1a10*/  ULEA UR32, UR17, UR4, 0xb ;  /* 0x0000000411207291 */ /* 0x000fe4000f8e58ff */
[----:B------:R-:W-:Y:S02]  /*1a20*/  UISETP.NE.AND UP0, UPT, UR6, 0x14, UPT ;  /* 0x000000140600788c */ /* 0x000fe4000bf05270 */
[----:B------:R-:W-:Y:S02]  /*1a30*/  UIADD3 UR26, UP1, UPT, UR22, 0x80, URZ ;  /* 0x00000080161a7890 */ /* 0x000fe4000ff3e0ff */
[----:B------:R-:W-:Y:S02]  /*1a40*/  USEL UR9, URZ, 0x1, UP0 ;  /* 0x00000001ff097887 */ /* 0x000fe40008000000 */
[----:B------:R-:W-:-:S02]  /*1a50*/  USEL UR6, UR6, URZ, UP0 ;  /* 0x000000ff06067287 */ /* 0x000fc40008000000 */
[----:B------:R-:W-:Y:S02]  /*1a60*/  UIADD3 UR20, UP0, UPT, UR22, 0x180, URZ ;  /* 0x0000018016147890 */ /* 0x000fe4000ff1e0ff */
[----:B------:R-:W-:Y:S01]  /*1a70*/  ULEA UR8, UR6, UR4, 0x3 ;  /* 0x0000000406087291 */ /* 0x000fe2000f8e18ff */
[----:B------:R-:W-:Y:S01]  /*1a80*/  LOP3.LUT R17, R17, UR9, RZ, 0x3c, !PT ;  /* 0x0000000911117c12 */ /* 0x000fe2000f8e3cff */
[----:B------:R-:W-:Y:S02]  /*1a90*/  USHF.L.U32 UR34, UR16, 0x5, URZ ;  /* 0x0000000510227899 */ /* 0x000fe400080006ff */
[----:B------:R-:W-:Y:S01]  /*1aa0*/  UIADD3.X UR27, UPT, UPT, URZ, UR23, URZ, UP1, !UPT ;  /* 0x00000017ff1b7290 */ /* 0x000fe20008ffe4ff */
[----:B-1----:R-:W-:Y:S01]  /*1ab0*/  SHF.L.U32 R2, R17, 0x1f, RZ ;  /* 0x0000001f11027819 */ /* 0x002fe200000006ff */
[----:B------:R-:W-:Y:S02]  /*1ac0*/  UIADD3 UR32, UPT, UPT, UR32, 0x6600, URZ ;  /* 0x0000660020207890 */ /* 0x000fe4000fffe0ff */
[----:B------:R-:W-:Y:S01]  /*1ad0*/  UIADD3.X UR21, UPT, UPT, URZ, UR23, URZ, UP0, !UPT ;  /* 0x00000017ff157290 */ /* 0x000fe200087fe4ff */
[----:B------:R1:W1:Y:S01]  /*1ae0*/  SYNCS.PHASECHK.TRANS64.TRYWAIT P0, [UR8+0xa0], R2 ;  /* 0x0000a002ff0075a7 */ /* 0x0002620008001108 */
[----:B------:R-:W-:Y:S01]  /*1af0*/  ULEA UR8, UR17, UR4, 0xd ;  /* 0x0000000411087291 */ /* 0x000fe2000f8e68ff */
[----:B------:R-:W-:Y:S01]  /*1b00*/  UMOV UR18, 0x0 ;  /* 0x0000000000127882 */ /* 0x000fe20000000000 */
[----:B------:R-:W-:-:S02]  /*1b10*/  UMOV UR19, 0x10000000 ;  /* 0x1000000000137882 */ /* 0x000fc40000000000 */
[----:B------:R-:W-:Y:S01]  /*1b20*/  UIADD3 UR8, UPT, UPT, UR8, 0x10600, URZ ;  /* 0x0001060008087890 */ /* 0x000fe2000fffe0ff */
[----:B------:R1:W-:Y:S01]  /*1b30*/  UTMALDG.3D [UR32], [UR26], desc[UR18] ;  /* 0x000012201a0075b4 */ /* 0x0003e20008011000 */
[----:B------:R-:W-:Y:S01]  /*1b40*/  UMOV UR12, UR36 ;  /* 0x00000024000c7c82 */ /* 0x000fe20008000000 */
[----:B------:R-:W-:Y:S01]  /*1b50*/  UMOV UR9, UR33 ;  /* 0x0000002100097c82 */ /* 0x000fe20008000000 */
[----:B------:R-:W-:Y:S01]  /*1b60*/  UMOV UR10, UR34 ;  /* 0x00000022000a7c82 */ /* 0x000fe20008000000 */
[----:B------:R-:W-:Y:S01]  /*1b70*/  UIADD3 UR16, UPT, UPT, UR16, 0x1, URZ ;  /* 0x0000000110107890 */ /* 0x000fe2000fffe0ff */
[----:B------:R-:W-:Y:S01]  /*1b80*/  UMOV UR24, UR5 ;  /* 0x0000000500187c82 */ /* 0x000fe20008000000 */
[----:B------:R-:W-:Y:S02]  /*1b90*/  UMOV UR17, UR6 ;  /* 0x0000000600117c82 */ /* 0x000fe40008000000 */
[----:B------:R1:W-:Y:S01]  /*1ba0*/  UTMALDG.3D [UR8], [UR20], desc[UR18] ;  /* 0x00001208140075b4 */ /* 0x0003e20008011000 */
[----:B------:R-:W-:-:S09]  /*1bb0*/  UISETP.NE.AND UP0, UPT, UR16, UR5, UPT ;  /* 0x000000051000728c */ /* 0x000fd2000bf05270 */
[----:B------:R-:W-:Y:S05]  /*1bc0*/  BRA.U UP0, `(.L_x_26) ;  /* 0xfffffffd00607547 */ /* 0x000fea000b83ffff */
.L_x_21:
[----:B-1----:R-:W-:Y:S01]  /*1bd0*/  ULEA UR8, UR6, UR4, 0x3 ;  /* 0x0000000406087291 */ /* 0x002fe2000f8e18ff */
[----:B------:R-:W-:Y:S01]  /*1be0*/  SHF.L.U32 R2, R17, 0x1f, RZ ;  /* 0x0000001f11027819 */ /* 0x000fe200000006ff */
[----:B------:R-:W-:Y:S01]  /*1bf0*/  @!P1 SYNCS.ARRIVE.TRANS64.A1T0 RZ, [UR4+0x188], RZ ;  /* 0x000188ffffff99a7 */ /* 0x000fe20008100004 */
[----:B------:R-:W-:-:S06]  /*1c00*/  UISETP.GT.AND UP0, UPT, UR15, UR14, UPT ;  /* 0x0000000e0f00728c */ /* 0x000fcc000bf04270 */
[----:B--2---:R1:W2:Y:S03]  /*1c10*/  SYNCS.PHASECHK.TRANS64.TRYWAIT P0, [UR8+0xa0], R2 ;  /* 0x0000a002ff0075a7 */ /* 0x0042a60008001108 */
[----:B------:R-:W-:Y:S05]  /*1c20*/  BRA.U !UP0, `(.L_x_27) ;  /* 0x0000000108ac7547 */ /* 0x000fea000b800000 */
[----:B------:R-:W-:Y:S01]  /*1c30*/  UIADD3 UR21, UPT, UPT, UR7, UR24, URZ ;  /* 0x0000001807157290 */ /* 0x000fe2000fffe0ff */
[----:B------:R-:W-:-:S11]  /*1c40*/  UMOV UR25, UR6 ;  /* 0x0000000600197c82 */ /* 0x000fd60008000000 */
.L_x_32:
[----:B-1----:R-:W-:Y:S01]  /*1c50*/  ULEA UR17, UR25, UR4, 0x3 ;  /* 0x0000000419117291 */ /* 0x002fe2000f8e18ff */
[----:B--2---:R-:W-:Y:S01]  /*1c60*/  @!P5 MOV R3, 0x2800 ;  /* 0x000028000003d802 */ /* 0x004fe20000000f00 */
[----:B--2---:R-:W-:Y:S10]  /*1c70*/  @P0 BRA `(.L_x_28) ;  /* 0x00000000000c0947 */ /* 0x004ff40003800000 */
[----:B------:R-:W-:-:S04]  /*1c80*/  SHF.L.U32 R4, R17, 0x1f, RZ ;  /* 0x0000001f11047819 */ /* 0x000fc800000006ff */
[----:B------:R-:W2:Y:S02]  /*1c90*/  SYNCS.PHASECHK.TRANS64.TRYWAIT P0, [UR17+0xa0], R4 ;  /* 0x0000a004ff0075a7 */ /* 0x000ea40008001111 */
[----:B--2---:R-:W-:Y:S05]  /*1ca0*/  @!P0 BRA `(.L_x_29) ;  /* 0x0000007c00748947 */ /* 0x004fea0003800000 */
.L_x_28:
[----:B------:R2:W-:Y:S01]  /*1cb0*/  @!P5 SYNCS.ARRIVE.TRANS64 RZ, [UR17], R3 ;  /* 0x00000003ffffd9a7 */ /* 0x0005e20008000011 */
[----:B------:R-:W-:Y:S04]  /*1cc0*/  BSSY.RECONVERGENT B0, `(.L_x_30) ;  /* 0x0000003000007945 */ /* 0x000fe80003800200 */
[----:B------:R-:W-:Y:S05]  /*1cd0*/  @P4 BRA `(.L_x_31) ;  /* 0x0000000000044947 */ /* 0x000fea0003800000 */
[----:B------:R-:W-:Y:S05]  /*1ce0*/  BPT.TRAP 0x1 ;  /* 0x000000040000795c */ /* 0x000fea0000300000 */
.L_x_31:
[----:B------:R-:W-:Y:S05]  /*1cf0*/  BSYNC.RECONVERGENT B0 ;  /* 0x0000000000007941 */ /* 0x000fea0003800200 */
.L_x_30:
        /* <DEDUP_REMOVED lines=10> */
[----:B------:R-:W-:Y:S01]  /*1da0*/  UIADD3 UR16, UPT, UPT, UR16, 0x6600, URZ ;  /* 0x0000660010107890 */ /* 0x000fe2000fffe0ff */
[----:B-1----:R-:W-:Y:S01]  /*1db0*/  SHF.L.U32 R2, R17, 0x1f, RZ ;  /* 0x0000001f11027819 */ /* 0x002fe200000006ff */
[----:B------:R-:W-:Y:S02]  /*1dc0*/  UIADD3.X UR31, UPT, UPT, URZ, UR23, URZ, UP1, !UPT ;  /* 0x00000017ff1f7290 */ /* 0x000fe40008ffe4ff */
[----:B------:R-:W-:Y:S01]  /*1dd0*/  UIADD3.X UR29, UPT, UPT, URZ, UR23, URZ, UP0, !UPT ;  /* 0x00000017ff1d7290 */ /* 0x000fe200087fe4ff */
[----:B------:R1:W1:Y:S01]  /*1de0*/  SYNCS.PHASECHK.TRANS64.TRYWAIT P0, [UR8+0xa0], R2 ;  /* 0x0000a002ff0075a7 */ /* 0x0002620008001108 */
[----:B------:R-:W-:Y:S01]  /*1df0*/  ULEA UR8, UR25, UR4, 0xd ;  /* 0x0000000419087291 */ /* 0x000fe2000f8e68ff */
[----:B------:R-:W-:Y:S01]  /*1e00*/  UMOV UR26, 0x0 ;  /* 0x00000000001a7882 */ /* 0x000fe20000000000 */
[----:B------:R-:W-:-:S02]  /*1e10*/  UMOV UR27, 0x10000000 ;  /* 0x10000000001b7882 */ /* 0x000fc40000000000 */
[----:B------:R-:W-:Y:S01]  /*1e20*/  UIADD3 UR8, UPT, UPT, UR8, 0x10600, URZ ;  /* 0x0001060008087890 */ /* 0x000fe2000fffe0ff */
[----:B------:R-:W-:Y:S01]  /*1e30*/  UMOV UR19, UR35 ;  /* 0x0000002300137c82 */ /* 0x000fe20008000000 */
[----:B------:R-:W-:Y:S01]  /*1e40*/  UMOV UR20, UR36 ;  /* 0x0000002400147c82 */ /* 0x000fe20008000000 */
[----:B------:R-:W-:Y:S01]  /*1e50*/  UMOV UR12, UR36 ;  /* 0x00000024000c7c82 */ /* 0x000fe20008000000 */
[----:B------:R-:W-:Y:S01]  /*1e60*/  UMOV UR9, UR17 ;  /* 0x0000001100097c82 */ /* 0x000fe20008000000 */
[----:B------:R-:W-:Y:S01]  /*1e70*/  UMOV UR10, UR18 ;  /* 0x00000012000a7c82 */ /* 0x000fe20008000000 */
[----:B------:R1:W-:Y:S01]  /*1e80*/  UTMALDG.3D [UR16], [UR30], desc[UR26] ;  /* 0x00001a101e0075b4 */ /* 0x0003e20008011000 */
[----:B------:R-:W-:Y:S01]  /*1e90*/  UIADD3 UR24, UPT, UPT, UR24, 0x1, URZ ;  /* 0x0000000118187890 */ /* 0x000fe2000fffe0ff */
[----:B------:R-:W-:-:S03]  /*1ea0*/  UMOV UR25, UR6 ;  /* 0x0000000600197c82 */ /* 0x000fc60008000000 */
[----:B------:R-:W-:Y:S01]  /*1eb0*/  UISETP.NE.AND UP0, UPT, UR24, UR21, UPT ;  /* 0x000000151800728c */ /* 0x000fe2000bf05270 */
[----:B------:R1:W-:Y:S08]  /*1ec0*/  UTMALDG.3D [UR8], [UR28], desc[UR26] ;  /* 0x00001a081c0075b4 */ /* 0x0003f00008011000 */
[----:B------:R-:W-:Y:S05]  /*1ed0*/  BRA.U UP0, `(.L_x_32) ;  /* 0xfffffffd005c7547 */ /* 0x000fea000b83ffff */
.L_x_27:
[C---:B-1----:R-:W-:Y:S01]  /*1ee0*/  LEA R2, R16.reuse, UR4, 0x3 ;  /* 0x0000000410027c11 */ /* 0x042fe2000f8e18ff */
[----:B------:R-:W-:Y:S01]  /*1ef0*/  NOP ;  /* 0x0000000000007918 */ /* 0x000fe20000000000 */
[----:B--2---:R-:W-:Y:S02]  /*1f00*/  SHF.L.U32 R3, R13, 0x1f, RZ ;  /* 0x0000001f0d037819 */ /* 0x004fe400000006ff */
[----:B------:R-:W-:Y:S02]  /*1f10*/  LEA R4, R16, UR4, 0x4 ;  /* 0x0000000410047c11 */ /* 0x000fe4000f8e20ff */
[----:B------:R-:W1:Y:S02]  /*1f20*/  SYNCS.PHASECHK.TRANS64.TRYWAIT P0, [R2+URZ+0x190], R3 ;  /* 0x00019003020075a7 */ /* 0x000e6400080011ff */
[----:B-1----:R-:W-:Y:S05]  /*1f30*/  @!P0 BRA `(.L_x_33) ;  /* 0x0000007800e88947 */ /* 0x002fea0003800000 */
.L_x_145:
[----:B------:R-:W2:Y:S01]  /*1f40*/  LDS.128 R4, [R4+0x220] ;  /* 0x0002200004047984 */ /* 0x000ea20000000c00 */
[----:B---3--:R-:W-:Y:S01]  /*1f50*/  ISETP.GE.AND P0, PT, R40, 0x1, PT ;  /* 0x000000012800780c */ /* 0x008fe20003f06270 */
[----:B-1----:R-:W-:Y:S01]  /*1f60*/  VIADD R2, R2, 0x1a0 ;  /* 0x000001a002027836 */ /* 0x002fe20000000000 */
[----:B------:R-:W-:Y:S01]  /*1f70*/  @!PT LDS RZ, [RZ] ;  /* 0x00000000fffff984 */ /* 0x000fe20000000800 */
[----:B------:R-:W-:Y:S01]  /*1f80*/  @!PT LDS RZ, [RZ] ;  /* 0x00000000fffff984 */ /* 0x000fe20000000800 */
[----:B------:R-:W-:Y:S01]  /*1f90*/  @!PT LDS RZ, [RZ] ;  /* 0x00000000fffff984 */ /* 0x000fe20000000800 */
[----:B------:R-:W-:Y:S01]  /*1fa0*/  @!PT LDS RZ, [RZ] ;  /* 0x00000000fffff984 */ /* 0x000fe20000000800 */
[----:B------:R1:W-:Y:S06]  /*1fb0*/  MEMBAR.ALL.CTA ;  /* 0x0000000000007992 */ /* 0x0003ec0000008000 */
[----:B-1----:R-:W1:Y:S01]  /*1fc0*/  FENCE.VIEW.ASYNC.S ;  /* 0x00000000000073c6 */ /* 0x002e620000000000 */
[----:B------:R-:W-:-:S04]  /*1fd0*/  PRMT R2, RZ, 0x654, R2 ;  /* 0x00000654ff027816 */ /* 0x000fc80000000002 */
[----:B-1----:R1:W-:Y:S01]  /*1fe0*/  SYNCS.ARRIVE.TRANS64.RED.A1T0 RZ, [R2+URZ], RZ ;  /* 0x000000ff02ff79a7 */ /* 0x0023e200081004ff */
[----:B--2---:R-:W-:-:S13]  /*1ff0*/  LOP3.LUT P2, RZ, R6, 0x1, RZ, 0xc0, !PT ;  /* 0x0000000106ff7812 */ /* 0x004fda000784c0ff */
[----:B------:R-:W-:Y:S01]  /*2000*/  @P2 SHF.R.U32.HI R3, RZ, 0x10, R5 ;  /* 0x00000010ff032819 */ /* 0x000fe20000011605 */
[----:B------:R-:W-:Y:S01]  /*2010*/  VOTEU.ANY UP0, P2 ;  /* 0x0000000000ff7886 */ /* 0x000fe20001000100 */
[----:B------:R-:W-:Y:S02]  /*2020*/  @P2 MOV R10, R4 ;  /* 0x00000004000a2202 */ /* 0x000fe40000000f00 */
[----:B------:R-:W-:Y:S02]  /*2030*/  @P2 R2UR.BROADCAST UR8, R3 ;  /* 0x00000000030822ca */ /* 0x000fe400008e0000 */
[----:B------:R-:W-:-:S11]  /*2040*/  @P2 LOP3.LUT R9, R5, 0xffff, RZ, 0xc0, !PT ;  /* 0x0000ffff05092812 */ /* 0x000fd600078ec0ff */
[----:B------:R-:W-:Y:S01]  /*2050*/  @UP0 UMOV UR36, UR8 ;  /* 0x0000000800240c82 */ /* 0x000fe20008000000 */
[----:B-1----:R-:W-:Y:S05]  /*2060*/  @!P0 BRA `(.L_x_34) ;  /* 0x0000000000b88947 */ /* 0x002fea0003800000 */
[----:B------:R-:W4:Y:S01]  /*2070*/  LDC.64 R4, c[0x0][0xb18] ;  /* 0x0002c600ff047b82 */ /* 0x000f220000000a00 */
[----:B------:R-:W-:-:S07]  /*2080*/  ISETP.NE.AND P3, PT, R40, 0x1, PT ;  /* 0x000000012800780c */ /* 0x000fce0003f65270 */
[----:B------:R-:W1:Y:S08]  /*2090*/  LDC.64 R6, c[0x0][0xb10] ;  /* 0x0002c400ff067b82 */ /* 0x000e700000000a00 */
[----:B------:R-:W2:Y:S08]  /*20a0*/  LDC R14, c[0x0][0xb20] ;  /* 0x0002c800ff0e7b82 */ /* 0x000eb00000000800 */
[----:B------:R-:W3:Y:S01]  /*20b0*/  LDC R15, c[0x0][0xb0c] ;  /* 0x0002c300ff0f7b82 */ /* 0x000ee20000000800 */
[----:B----4-:R-:W-:Y:S01]  /*20c0*/  IMAD.HI.U32 R19, R0, R5, RZ ;  /* 0x0000000500137227 */ /* 0x010fe200078e00ff */
[----:B------:R-:W-:-:S03]  /*20d0*/  ISETP.NE.AND P0, PT, R4, 0x1, PT ;  /* 0x000000010400780c */ /* 0x000fc60003f05270 */
[----:B------:R-:W-:-:S03]  /*20e0*/  IMAD.HI.U32 R5, R9, R5, RZ ;  /* 0x0000000509057227 */ /* 0x000fc600078e00ff */
[----:B------:R-:W4:Y:S01]  /*20f0*/  LDC.64 R2, c[0x0][0xb28] ;  /* 0x0002ca00ff027b82 */ /* 0x000f220000000a00 */
[----:B-1----:R-:W-:-:S04]  /*2100*/  IMAD.HI.U32 R20, R8, R6, RZ ;  /* 0x0000000608147227 */ /* 0x002fc800078e00ff */
[----:B------:R-:W-:Y:S01]  /*2110*/  IMAD.HI.U32 R21, R10, R6, RZ ;  /* 0x000000060a157227 */ /* 0x000fe200078e00ff */
[----:B------:R-:W-:Y:S02]  /*2120*/  SHF.R.U32.HI R20, RZ, R7, R20 ;  /* 0x00000007ff147219 */ /* 0x000fe40000011614 */
[-C--:B--2---:R-:W-:Y:S02]  /*2130*/  SHF.R.U32.HI R19, RZ, R14.reuse, R19 ;  /* 0x0000000eff137219 */ /* 0x084fe40000011613 */
[----:B------:R-:W-:Y:S02]  /*2140*/  SHF.R.U32.HI R5, RZ, R14, R5 ;  /* 0x0000000eff057219 */ /* 0x000fe40000011605 */
[----:B------:R-:W-:Y:S02]  /*2150*/  SEL R19, R0, R19, !P0 ;  /* 0x0000001300137207 */ /* 0x000fe40004000000 */
[----:B------:R-:W-:Y:S02]  /*2160*/  SHF.R.U32.HI R21, RZ, R7, R21 ;  /* 0x00000007ff157219 */ /* 0x000fe40000011615 */
[----:B---3--:R-:W-:-:S02]  /*2170*/  ISETP.NE.AND P1, PT, R15, 0x1, PT ;  /* 0x000000010f00780c */ /* 0x008fc40003f25270 */
[----:B------:R-:W-:Y:S02]  /*2180*/  SEL R5, R9, R5, !P0 ;  /* 0x0000000509057207 */ /* 0x000fe40004000000 */
[----:B------:R-:W-:Y:S02]  /*2190*/  SEL R20, R8, R20, !P1 ;  /* 0x0000001408147207 */ /* 0x000fe40004800000 */
[----:B------:R-:W-:Y:S01]  /*21a0*/  SEL R21, R10, R21, !P1 ;  /* 0x000000150a157207 */ /* 0x000fe20004800000 */
[----:B----4-:R-:W-:-:S04]  /*21b0*/  IMAD.HI.U32 R18, R19, R2, RZ ;  /* 0x0000000213127227 */ /* 0x010fc800078e00ff */
        /* <DEDUP_REMOVED lines=10> */
[----:B------:R-:W-:-:S04]  /*2260*/  @!P0 IMAD.HI.U32 R7, R21, R2, RZ ;  /* 0x0000000215078227 */ /* 0x000fc800078e00ff */
[----:B------:R-:W-:Y:S01]  /*2270*/  IMAD.MOV R2, RZ, RZ, -R6 ;  /* 0x000000ffff027224 */ /* 0x000fe200078e0a06 */
[----:B------:R-:W-:Y:S02]  /*2280*/  @!P0 SHF.R.U32.HI R3, RZ, R3, R7 ;  /* 0x00000003ff038219 */ /* 0x000fe40000011607 */
[----:B------:R-:W-:Y:S01]  /*2290*/  IADD3 R7, PT, PT, -R5, RZ, RZ ;  /* 0x000000ff05077210 */ /* 0x000fe20007ffe1ff */
[----:B------:R-:W-:Y:S01]  /*22a0*/  IMAD R2, R40, R2, R5 ;  /* 0x0000000228027224 */ /* 0x000fe200078e0205 */
        /* <DEDUP_REMOVED lines=10> */
.L_x_34:
[----:B------:R-:W1:Y:S02]  /*2350*/  LDCU UR8, c[0x0][0xb30] ;  /* 0x00016600ff0877ac */ /* 0x000e640008000800 */
[----:B-1----:R-:W-:-:S09]  /*2360*/  UISETP.NE.AND UP0, UPT, UR8, 0x1, UPT ;  /* 0x000000010800788c */ /* 0x002fd2000bf05270 */
[----:B------:R-:W-:Y:S05]  /*2370*/  BRA.U UP0, `(.L_x_35) ;  /* 0x0000000100407547 */ /* 0x000fea000b800000 */
[----:B------:R-:W1:Y:S08]  /*2380*/  LDC.64 R4, c[0x0][0xb10] ;  /* 0x0002c400ff047b82 */ /* 0x000e700000000a00 */
[----:B------:R-:W2:Y:S08]  /*2390*/  LDC.64 R2, c[0x0][0xb18] ;  /* 0x0002c600ff027b82 */ /* 0x000eb00000000a00 */
[----:B------:R-:W3:Y:S08]  /*23a0*/  LDC R6, c[0x0][0xb20] ;  /* 0x0002c800ff067b82 */ /* 0x000ef00000000800 */
[----:B------:R-:W4:Y:S01]  /*23b0*/  LDC R7, c[0x0][0xb0c] ;  /* 0x0002c300ff077b82 */ /* 0x000f220000000800 */
[----:B-1----:R-:W-:-:S05]  /*23c0*/  IMAD.HI.U32 R4, R10, R4, RZ ;  /* 0x000000040a047227 */ /* 0x002fca00078e00ff */
[----:B------:R-:W-:Y:S01]  /*23d0*/  SHF.R.U32.HI R4, RZ, R5, R4 ;  /* 0x00000005ff047219 */ /* 0x000fe20000011604 */
[----:B--2---:R-:W-:Y:S01]  /*23e0*/  IMAD.HI.U32 R3, R9, R3, RZ ;  /* 0x0000000309037227 */ /* 0x004fe200078e00ff */
[----:B------:R-:W-:-:S04]  /*23f0*/  ISETP.NE.AND P0, PT, R2, 0x1, PT ;  /* 0x000000010200780c */ /* 0x000fc80003f05270 */
[----:B---3--:R-:W-:-:S04]  /*2400*/  SHF.R.U32.HI R3, RZ, R6, R3 ;  /* 0x00000006ff037219 */ /* 0x008fc80000011603 */
[----:B------:R-:W-:Y:S02]  /*2410*/  SEL R3, R9, R3, !P0 ;  /* 0x0000000309037207 */ /* 0x000fe40004000000 */
[----:B----4-:R-:W-:-:S04]  /*2420*/  ISETP.NE.AND P1, PT, R7, 0x1, PT ;  /* 0x000000010700780c */ /* 0x010fc80003f25270 */
[----:B------:R-:W-:-:S05]  /*2430*/  SEL R4, R10, R4, !P1 ;  /* 0x000000040a047207 */ /* 0x000fca0004800000 */
[----:B------:R-:W-:Y:S02]  /*2440*/  IMAD.IADD R5, R3, 0x1, -R4 ;  /* 0x0000000103057824 */ /* 0x000fe400078e0a04 */
[----:B------:R-:W-:Y:S02]  /*2450*/  IMAD.IADD R3, R4, 0x1, -R3 ;  /* 0x0000000104037824 */ /* 0x000fe400078e0a03 */
[----:B------:R-:W-:Y:S02]  /*2460*/  IMAD R10, R5, R7, R10 ;  /* 0x00000007050a7224 */ /* 0x000fe400078e020a */
[----:B------:R-:W-:-:S07]  /*2470*/  IMAD R9, R3, R2, R9 ;  /* 0x0000000203097224 */ /* 0x000fce00078e0209 */
.L_x_35:
[----:B------:R-:W-:Y:S01]  /*2480*/  VIADD R16, R16, 0x1 ;  /* 0x0000000110107836 */ /* 0x000fe20000000000 */
[----:B------:R-:W-:Y:S01]  /*2490*/  PLOP3.LUT P1, PT, PT, PT, PT, 0x80, 0x8 ;  /* 0x000000000008781c */ /* 0x000fe20003f2f070 */
[----:B------:R-:W-:Y:S02]  /*24a0*/  IMAD.IADD R15, R10, 0x1, R95 ;  /* 0x000000010a0f7824 */ /* 0x000fe400078e025f */
[----:B------:R-:W-:Y:S01]  /*24b0*/  IMAD.IADD R14, R9, 0x1, R94 ;  /* 0x00000001090e7824 */ /* 0x000fe200078e025e */
[----:B------:R-:W-:-:S04]  /*24c0*/  ISETP.NE.AND P0, PT, R16, 0x2, PT ;  /* 0x000000021000780c */ /* 0x000fc80003f05270 */
[----:B------:R-:W-:Y:S02]  /*24d0*/  SEL R2, RZ, 0x1, P0 ;  /* 0x00000001ff027807 */ /* 0x000fe40000000000 */
[----:B------:R-:W-:Y:S02]  /*24e0*/  SEL R16, R16, RZ, P0 ;  /* 0x000000ff10107207 */ /* 0x000fe40000000000 */
[----:B------:R-:W-:Y:S01]  /*24f0*/  LOP3.LUT R13, R13, R2, RZ, 0x3c, !PT ;  /* 0x000000020d0d7212 */ /* 0x000fe200078e3cff */
[----:B------:R-:W-:Y:S06]  /*2500*/  @P2 BRA `(.L_x_36) ;  /* 0xfffffff000982947 */ /* 0x000fec000383ffff */
[----:B------:R-:W-:Y:S01]  /*2510*/  UIADD3 UR4, UPT, UPT, UR4, 0xa0, URZ ;  /* 0x000000a004047890 */ /* 0x000fe2000fffe0ff */
[----:B------:R-:W-:-:S03]  /*2520*/  SHF.L.U32 R2, R17, 0x1f, RZ ;  /* 0x0000001f11027819 */ /* 0x000fc600000006ff */
[----:B------:R-:W-:-:S09]  /*2530*/  ULEA UR5, UR6, UR4, 0x3 ;  /* 0x0000000406057291 */ /* 0x000fd2000f8e18ff */
[----:B------:R-:W1:Y:S02]  /*2540*/  SYNCS.PHASECHK.TRANS64.TRYWAIT P0, [UR5], R2 ;  /* 0x00000002ff0075a7 */ /* 0x000e640008001105 */
[----:B-1----:R-:W-:Y:S05]  /*2550*/  @!P0 BRA `(.L_x_37) ;  /* 0x0000007400748947 */ /* 0x002fea0003800000 */
.L_x_147:
[----:B------:R-:W-:-:S04]  /*2560*/  UIADD3 UR6, UPT, UPT, UR6, 0x1, URZ ;  /* 0x0000000106067890 */ /* 0x000fc8000fffe0ff */
[----:B------:R-:W-:-:S04]  /*2570*/  UISETP.NE.AND UP0, UPT, UR6, 0x14, UPT ;  /* 0x000000140600788c */ /* 0x000fc8000bf05270 */
[----:B------:R-:W-:Y:S02]  /*2580*/  USEL UR7, URZ, 0x1, UP0 ;  /* 0x00000001ff077887 */ /* 0x000fe40008000000 */
[----:B------:R-:W-:-:S04]  /*2590*/  USEL UR6, UR6, URZ, UP0 ;  /* 0x000000ff06067287 */ /* 0x000fc80008000000 */
[----:B------:R-:W-:Y:S01]  /*25a0*/  ULEA UR5, UR6, UR4, 0x3 ;  /* 0x0000000406057291 */ /* 0x000fe2000f8e18ff */
[----:B-1----:R-:W-:-:S04]  /*25b0*/  LOP3.LUT R2, R17, UR7, RZ, 0x3c, !PT ;  /* 0x0000000711027c12 */ /* 0x002fc8000f8e3cff */
[----:B------:R-:W-:-:S04]  /*25c0*/  SHF.L.U32 R3, R2, 0x1f, RZ ;  /* 0x0000001f02037819 */ /* 0x000fc800000006ff */
[----:B------:R-:W1:Y:S02]  /*25d0*/  SYNCS.PHASECHK.TRANS64.TRYWAIT P0, [UR5], R3 ;  /* 0x00000003ff0075a7 */ /* 0x000e640008001105 */
[----:B-1----:R-:W-:Y:S05]  /*25e0*/  @!P0 BRA `(.L_x_38) ;  /* 0x0000007400688947 */ /* 0x002fea0003800000 */
.L_x_149:
[----:B------:R-:W-:-:S04]  /*25f0*/  UIADD3 UR6, UPT, UPT, UR6, 0x1, URZ ;  /* 0x0000000106067890 */ /* 0x000fc8000fffe0ff */
[----:B------:R-:W-:-:S04]  /*2600*/  UISETP.NE.AND UP0, UPT, UR6, 0x14, UPT ;  /* 0x000000140600788c */ /* 0x000fc8000bf05270 */
[----:B------:R-:W-:Y:S02]  /*2610*/  USEL UR7, URZ, 0x1, UP0 ;  /* 0x00000001ff077887 */ /* 0x000fe40008000000 */
[----:B------:R-:W-:-:S04]  /*2620*/  USEL UR6, UR6, URZ, UP0 ;  /* 0x000000ff06067287 */ /* 0x000fc80008000000 */
[----:B------:R-:W-:Y:S01]  /*2630*/  ULEA UR5, UR6, UR4, 0x3 ;  /* 0x0000000406057291 */ /* 0x000fe2000f8e18ff */
[----:B------:R-:W-:-:S04]  /*2640*/  LOP3.LUT R2, R2, UR7, RZ, 0x3c, !PT ;  /* 0x0000000702027c12 */ /* 0x000fc8000f8e3cff */
[----:B-1----:R-:W-:-:S04]  /*2650*/  SHF.L.U32 R3, R2, 0x1f, RZ ;  /* 0x0000001f02037819 */ /* 0x002fc800000006ff */
[----:B------:R-:W1:Y:S02]  /*2660*/  SYNCS.PHASECHK.TRANS64.TRYWAIT P0, [UR5], R3 ;  /* 0x00000003ff0075a7 */ /* 0x000e640008001105 */
[----:B-1----:R-:W-:Y:S05]  /*2670*/  @!P0 BRA `(.L_x_39) ;  /* 0x00000074005c8947 */ /* 0x002fea0003800000 */
.L_x_151:
        /* <DEDUP_REMOVED lines=9> */
.L_x_153:
        /* <DEDUP_REMOVED lines=9> */
.L_x_155:
        /* <DEDUP_REMOVED lines=9> */
.L_x_157:
        /* <DEDUP_REMOVED lines=9> */
.L_x_159:
        /* <DEDUP_REMOVED lines=9> */
.L_x_161:
        /* <DEDUP_REMOVED lines=9> */
.L_x_163:
        /* <DEDUP_REMOVED lines=9> */
.L_x_165:
        /* <DEDUP_REMOVED lines=9> */
.L_x_167:
        /* <DEDUP_REMOVED lines=9> */
.L_x_169:
        /* <DEDUP_REMOVED lines=9> */
.L_x_171:
        /* <DEDUP_REMOVED lines=9> */
.L_x_173:
        /* <DEDUP_REMOVED lines=9> */
.L_x_175:
        /* <DEDUP_REMOVED lines=9> */
.L_x_177:
        /* <DEDUP_REMOVED lines=9> */
.L_x_179:
        /* <DEDUP_REMOVED lines=9> */
.L_x_181:
        /* <DEDUP_REMOVED lines=9> */
.L_x_183:
[----:B------:R-:W-:-:S04]  /*2f80*/  UIADD3 UR6, UPT, UPT, UR6, 0x1, URZ ;  /* 0x0000000106067890 */ /* 0x000fc8000fffe0ff */
[----:B------:R-:W-:-:S04]  /*2f90*/  UISETP.NE.AND UP0, UPT, UR6, 0x14, UPT ;  /* 0x000000140600788c */ /* 0x000fc8000bf05270 */
[----:B------:R-:W-:Y:S02]  /*2fa0*/  USEL UR5, URZ, 0x1, UP0 ;  /* 0x00000001ff057887 */ /* 0x000fe40008000000 */
[----:B------:R-:W-:-:S04]  /*2fb0*/  USEL UR6, UR6, URZ, UP0 ;  /* 0x000000ff06067287 */ /* 0x000fc80008000000 */
[----:B------:R-:W-:Y:S01]  /*2fc0*/  ULEA UR6, UR6, UR4, 0x3 ;  /* 0x0000000406067291 */ /* 0x000fe2000f8e18ff */
[----:B------:R-:W-:-:S04]  /*2fd0*/  LOP3.LUT R2, R2, UR5, RZ, 0x3c, !PT ;  /* 0x0000000502027c12 */ /* 0x000fc8000f8e3cff */
[----:B------:R-:W-:Y:S01]  /*2fe0*/  SHF.L.U32 R2, R2, 0x1f, RZ ;  /* 0x0000001f02027819 */ /* 0x000fe200000006ff */
[----:B-1--4-:R-:W-:-:S07]  /*2ff0*/  IMAD.U32 R0, RZ, RZ, UR6 ;  /* 0x00000006ff007e24 */ /* 0x012fce000f8e00ff */
.L_x_56:
[----:B-1----:R1:W2:Y:S02]  /*3000*/  SYNCS.PHASECHK.TRANS64.TRYWAIT P0, [R0+URZ], R2 ;  /* 0x00000002000075a7 */ /* 0x0022a400080011ff */
[----:B--2---:R-:W-:Y:S05]  /*3010*/  @!P0 NANOSLEEP.SYNCS 0x989680 ;  /* 0x009896800000895d */ /* 0x004fea0003900000 */
[----:B------:R-:W2:Y:S02]  /*3020*/  @!P0 SYNCS.PHASECHK.TRANS64 P0, [R0+URZ], R2 ;  /* 0x00000002000085a7 */ /* 0x000ea400080010ff */
[----:B--2---:R-:W-:Y:S05]  /*3030*/  @P0 EXIT ;  /* 0x000000000000094d */ /* 0x004fea0003800000 */
[----:B------:R-:W-:Y:S05]  /*3040*/  BRA `(.L_x_56) ;  /* 0xfffffffc00ec7947 */ /* 0x000fea000383ffff */
.L_x_18:
[----:B------:R-:W-:-:S04]  /*3050*/  UISETP.NE.AND UP1, UPT, UR37, URZ, UPT ;  /* 0x000000ff2500728c */ /* 0x000fc8000bf25270 */
[----:B------:R-:W-:-:S09]  /*3060*/  UISETP.NE.OR UP1, UPT, UR8, 0x1, UP1 ;  /* 0x000000010800788c */ /* 0x000fd20008f25670 */
[----:B------:R-:W-:Y:S05]  /*3070*/  BRA.U UP1, `(.L_x_57) ;  /* 0x0000000501487547 */ /* 0x000fea000b800000 */
[----:B------:R-:W-:Y:S01]  /*3080*/  ISETP.NE.AND P2, PT, R2, RZ, PT ;  /* 0x000000ff0200720c */ /* 0x000fe20003f45270 */
[----:B------:R-:W-:Y:S01]  /*3090*/  IMAD.MOV.U32 R12, RZ, RZ, 0x1 ;  /* 0x00000001ff0c7424 */ /* 0x000fe200078e00ff */
[----:B------:R-:W-:Y:S02]  /*30a0*/  CS2R R10, SRZ ;  /* 0x00000000000a7805 */ /* 0x000fe4000001ff00 */
[----:B------:R-:W-:Y:S01]  /*30b0*/  CS2R R8, SRZ ;  /* 0x0000000000087805 */ /* 0x000fe2000001ff00 */
[----:B------:R-:W-:Y:S01]  /*30c0*/  UMOV UR4, 0x400 ;  /* 0x0000040000047882 */ /* 0x000fe20000000000 */
[----:B------:R-:W-:Y:S01]  /*30d0*/  UMOV UR6, URZ ;  /* 0x000000ff00067c82 */ /* 0x000fe20008000000 */
[----:B------:R-:W-:-:S12]  /*30e0*/  ULEA UR37, UR37, UR4, 0x18 ;  /* 0x0000000425257291 */ /* 0x000fd8000f8ec0ff */
.L_x_61:
[----:B------:R-:W-:Y:S02]  /*30f0*/  LEA R0, R8, UR37, 0x3 ;  /* 0x0000002508007c11 */ /* 0x000fe4000f8e18ff */
[----:B------:R-:W-:-:S03]  /*3100*/  SHF.L.U32 R4, R9, 0x1f, RZ ;  /* 0x0000001f09047819 */ /* 0x000fc600000006ff */
[----:B------:R-:W-:Y:S01]  /*3110*/  VIADD R5, R0, 0x200 ;  /* 0x0000020000057836 */ /* 0x000fe20000000000 */
[----:B------:R-:W1:Y:S02]  /*3120*/  SYNCS.PHASECHK.TRANS64.TRYWAIT P0, [R0+URZ+0x1f0], R4 ;  /* 0x0001f004000075a7 */ /* 0x000e6400080011ff */
[----:B-1----:R-:W-:Y:S05]  /*3130*/  @!P0 BRA `(.L_x_58) ;  /* 0x0000007000448947 */ /* 0x002fea0003800000 */
.L_x_184:
[----:B------:R-:W-:Y:S01]  /*3140*/  ULEA UR5, UR6, UR37, 0x3 ;  /* 0x0000002506057291 */ /* 0x000fe2000f8e18ff */
[----:B-1----:R-:W-:Y:S01]  /*3150*/  PRMT R0, RZ, 0x654, R5 ;  /* 0x00000654ff007816 */ /* 0x002fe20000000005 */
[----:B------:R-:W-:Y:S01]  /*3160*/  @!P2 IMAD.MOV.U32 R4, RZ, RZ, 0x10 ;  /* 0x00000010ff04a424 */ /* 0x000fe200078e00ff */
[----:B------:R-:W-:Y:S01]  /*3170*/  SHF.L.U32 R5, R12, 0x1f, RZ ;  /* 0x0000001f0c057819 */ /* 0x000fe200000006ff */
[----:B------:R-:W-:Y:S01]  /*3180*/  UIADD3 UR4, UPT, UPT, UR5, 0x190, URZ ;  /* 0x0000019005047890 */ /* 0x000fe2000fffe0ff */
[----:B------:R1:W-:Y:S05]  /*3190*/  SYNCS.ARRIVE.TRANS64.RED.A1T0 RZ, [R0+URZ], RZ ;  /* 0x000000ff00ff79a7 */ /* 0x0003ea00081004ff */
[----:B------:R-:W-:Y:S01]  /*31a0*/  IMAD.U32 R6, RZ, RZ, UR4 ;  /* 0x00000004ff067e24 */ /* 0x000fe2000f8e00ff */
[----:B------:R-:W2:Y:S04]  /*31b0*/  SYNCS.PHASECHK.TRANS64.TRYWAIT P0, [UR5+0x1a0], R5 ;  /* 0x0001a005ff0075a7 */ /* 0x000ea80008001105 */
[----:B------:R-:W-:Y:S01]  /*31c0*/  PRMT R6, R2, 0x654, R6 ;  /* 0x0000065402067816 */ /* 0x000fe20000000006 */
[----:B-12---:R-:W-:Y:S06]  /*31d0*/  @!P0 BRA `(.L_x_59) ;  /* 0x0000007000308947 */ /* 0x006fec0003800000 */
.L_x_186:
[----:B------:R-:W-:Y:S01]  /*31e0*/  ULEA UR4, UR6, UR37, 0x4 ;  /* 0x0000002506047291 */ /* 0x000fe2000f8e20ff */
[----:B------:R-:W-:Y:S01]  /*31f0*/  SEL R3, R6, R3, !P2 ;  /* 0x0000000306037207 */ /* 0x000fe20005000000 */
[----:B------:R-:W-:Y:S01]  /*3200*/  UIADD3 UR5, UPT, UPT, UR5, 0x190, URZ ;  /* 0x0000019005057890 */ /* 0x000fe2000fffe0ff */
[----:B-1----:R-:W-:Y:S01]  /*3210*/  LEA R0, R11, UR37, 0x3 ;  /* 0x000000250b007c11 */ /* 0x002fe2000f8e18ff */
[----:B------:R-:W-:Y:S01]  /*3220*/  UIADD3 UR4, UPT, UPT, UR4, 0x220, URZ ;  /* 0x0000022004047890 */ /* 0x000fe2000fffe0ff */
[----:B------:R1:W-:Y:S01]  /*3230*/  @!P2 SYNCS.ARRIVE.TRANS64.RED RZ, [R3+URZ], R4 ;  /* 0x0000000403ffa9a7 */ /* 0x0003e200080004ff */
[----:B------:R-:W-:Y:S01]  /*3240*/  UIADD3 UR6, UPT, UPT, UR6, 0x1, URZ ;  /* 0x0000000106067890 */ /* 0x000fe2000fffe0ff */
[----:B------:R-:W-:-:S03]  /*3250*/  VIADD R8, R8, 0x1 ;  /* 0x0000000108087836 */ /* 0x000fc60000000000 */
[----:B------:R-:W-:Y:S02]  /*3260*/  UISETP.NE.AND UP0, UPT, UR6, 0x2, UPT ;  /* 0x000000020600788c */ /* 0x000fe4000bf05270 */
[----:B------:R-:W-:Y:S01]  /*3270*/  ISETP.NE.AND P0, PT, R8, 0x2, PT ;  /* 0x000000020800780c */ /* 0x000fe20003f05270 */
[----:B------:R-:W-:Y:S06]  /*3280*/  UGETNEXTWORKID.BROADCAST [UR4], [UR5] ;  /* 0x00000000040073ca */ /* 0x000fec0008000100 */
[----:B------:R-:W-:Y:S02]  /*3290*/  USEL UR4, URZ, 0x1, UP0 ;  /* 0x00000001ff047887 */ /* 0x000fe40008000000 */
[----:B------:R-:W-:-:S04]  /*32a0*/  USEL UR6, UR6, URZ, UP0 ;  /* 0x000000ff06067287 */ /* 0x000fc80008000000 */
[----:B------:R-:W-:Y:S02]  /*32b0*/  LOP3.LUT R12, R12, UR4, RZ, 0x3c, !PT ;  /* 0x000000040c0c7c12 */ /* 0x000fe4000f8e3cff */
[----:B-1----:R-:W-:-:S04]  /*32c0*/  SHF.L.U32 R4, R10, 0x1f, RZ ;  /* 0x0000001f0a047819 */ /* 0x002fc800000006ff */
[----:B------:R-:W1:Y:S02]  /*32d0*/  SYNCS.PHASECHK.TRANS64.TRYWAIT P1, [R0+URZ+0x190], R4 ;  /* 0x00019004000075a7 */ /* 0x000e6400080211ff */
[----:B-1----:R-:W-:Y:S05]  /*32e0*/  @!P1 BRA `(.L_x_60) ;  /* 0x0000007000049947 */ /* 0x002fea0003800000 */
.L_x_187:
[C---:B-1----:R-:W-:Y:S01]  /*32f0*/  LEA R4, R11.reuse, UR37, 0x4 ;  /* 0x000000250b047c11 */ /* 0x042fe2000f8e20ff */
[----:B------:R-:W-:Y:S01]  /*3300*/  VIADD R0, R0, 0x1a0 ;  /* 0x000001a000007836 */ /* 0x000fe20000000000 */
[----:B------:R-:W-:Y:S01]  /*3310*/  SEL R8, R8, RZ, P0 ;  /* 0x000000ff08087207 */ /* 0x000fe20000000000 */
[----:B------:R-:W-:-:S03]  /*3320*/  VIADD R11, R11, 0x1 ;  /* 0x000000010b0b7836 */ /* 0x000fc60000000000 */
[----:B------:R-:W1:Y:S01]  /*3330*/  LDS.128 R4, [R4+0x220] ;  /* 0x0002200004047984 */ /* 0x000e620000000c00 */
[----:B------:R-:W-:Y:S02]  /*3340*/  PRMT R0, RZ, 0x654, R0 ;  /* 0x00000654ff007816 */ /* 0x000fe40000000000 */
[C---:B------:R-:W-:Y:S01]  /*3350*/  ISETP.NE.AND P1, PT, R11.reuse, 0x2, PT ;  /* 0x000000020b00780c */ /* 0x040fe20003f25270 */
[----:B------:R-:W-:Y:S01]  /*3360*/  @!PT LDS RZ, [RZ] ;  /* 0x00000000fffff984 */ /* 0x000fe20000000800 */
[----:B------:R-:W-:Y:S01]  /*3370*/  @!PT LDS RZ, [RZ] ;  /* 0x00000000fffff984 */ /* 0x000fe20000000800 */
[----:B------:R-:W-:Y:S01]  /*3380*/  @!PT LDS RZ, [RZ] ;  /* 0x00000000fffff984 */ /* 0x000fe20000000800 */
[----:B------:R-:W-:Y:S01]  /*3390*/  @!PT LDS RZ, [RZ] ;  /* 0x00000000fffff984 */ /* 0x000fe20000000800 */
[----:B------:R2:W-:Y:S06]  /*33a0*/  MEMBAR.ALL.CTA ;  /* 0x0000000000007992 */ /* 0x0005ec0000008000 */
[----:B--2---:R-:W2:Y:S01]  /*33b0*/  FENCE.VIEW.ASYNC.S ;  /* 0x00000000000073c6 */ /* 0x004ea20000000000 */
[----:B------:R-:W-:Y:S01]  /*33c0*/  SEL R11, R11, RZ, P1 ;  /* 0x000000ff0b0b7207 */ /* 0x000fe20000800000 */
[----:B--2---:R2:W-:Y:S01]  /*33d0*/  SYNCS.ARRIVE.TRANS64.RED.A1T0 RZ, [R0+URZ], RZ ;  /* 0x000000ff00ff79a7 */ /* 0x0045e200081004ff */
[----:B-1----:R-:W-:-:S02]  /*33e0*/  LOP3.LUT P3, RZ, R6, 0x1, RZ, 0xc0, !PT ;  /* 0x0000000106ff7812 */ /* 0x002fc4000786c0ff */
[----:B------:R-:W-:-:S04]  /*33f0*/  SEL R4, RZ, 0x1, P1 ;  /* 0x00000001ff047807 */ /* 0x000fc80000800000 */
[----:B------:R-:W-:Y:S02]  /*3400*/  LOP3.LUT R10, R10, R4, RZ, 0x3c, !PT ;  /* 0x000000040a0a7212 */ /* 0x000fe400078e3cff */
[----:B--2---:R-:W-:-:S04]  /*3410*/  SEL R0, RZ, 0x1, P0 ;  /* 0x00000001ff007807 */ /* 0x004fc80000000000 */
[----:B------:R-:W-:Y:S01]  /*3420*/  LOP3.LUT R9, R9, R0, RZ, 0x3c, !PT ;  /* 0x0000000009097212 */ /* 0x000fe200078e3cff */
[----:B------:R-:W-:Y:S06]  /*3430*/  @P3 BRA `(.L_x_61) ;  /* 0xfffffffc002c3947 */ /* 0x000fec000383ffff */
[----:B------:R-:W-:Y:S01]  /*3440*/  ULEA UR5, UR6, UR37, 0x3 ;  /* 0x0000002506057291 */ /* 0x000fe2000f8e18ff */
[----:B------:R-:W-:-:S08]  /*3450*/  SHF.L.U32 R2, R12, 0x1f, RZ ;  /* 0x0000001f0c027819 */ /* 0x000fd000000006ff */
[----:B------:R-:W1:Y:S02]  /*3460*/  SYNCS.PHASECHK.TRANS64 P0, [UR5+0x1a0], R2 ;  /* 0x0001a002ff0075a7 */ /* 0x000e640008001005 */
[----:B-1----:R-:W-:Y:S05]  /*3470*/  @P0 BRA `(.L_x_62) ;  /* 0x0000000000080947 */ /* 0x002fea0003800000 */
[----:B------:R-:W1:Y:S02]  /*3480*/  SYNCS.PHASECHK.TRANS64.TRYWAIT P0, [UR5+0x1a0], R2 ;  /* 0x0001a002ff0075a7 */ /* 0x000e640008001105 */
[----:B-1----:R-:W-:Y:S05]  /*3490*/  @!P0 BRA `(.L_x_63) ;  /* 0x0000006c00ac8947 */ /* 0x002fea0003800000 */
.L_x_62:
[----:B------:R-:W-:-:S04]  /*34a0*/  UIADD3 UR4, UPT, UPT, UR6, 0x1, URZ ;  /* 0x0000000106047890 */ /* 0x000fc8000fffe0ff */
[----:B------:R-:W-:-:S04]  /*34b0*/  UISETP.NE.AND UP0, UPT, UR4, 0x2, UPT ;  /* 0x000000020400788c */ /* 0x000fc8000bf05270 */
[----:B------:R-:W-:Y:S02]  /*34c0*/  USEL UR7, URZ, 0x1, UP0 ;  /* 0x00000001ff077887 */ /* 0x000fe40008000000 */
[----:B------:R-:W-:-:S04]  /*34d0*/  USEL UR4, UR4, URZ, UP0 ;  /* 0x000000ff04047287 */ /* 0x000fc80008000000 */
[----:B------:R-:W-:Y:S01]  /*34e0*/  ULEA UR4, UR4, UR37, 0x3 ;  /* 0x0000002504047291 */ /* 0x000fe2000f8e18ff */
[----:B-1----:R-:W-:-:S04]  /*34f0*/  LOP3.LUT R2, R12, UR7, RZ, 0x3c, !PT ;  /* 0x000000070c027c12 */ /* 0x002fc8000f8e3cff */
[----:B------:R-:W-:-:S04]  /*3500*/  SHF.L.U32 R0, R2, 0x1f, RZ ;  /* 0x0000001f02007819 */ /* 0x000fc800000006ff */
[----:B------:R-:W1:Y:S02]  /*3510*/  SYNCS.PHASECHK.TRANS64 P0, [UR4+0x1a0], R0 ;  /* 0x0001a000ff0075a7 */ /* 0x000e640008001004 */
[----:B-1----:R-:W-:Y:S05]  /*3520*/  @P0 EXIT ;  /* 0x000000000000094d */ /* 0x002fea0003800000 */
[----:B------:R-:W-:Y:S02]  /*3530*/  SHF.L.U32 R2, R2, 0x1f, RZ ;  /* 0x0000001f02027819 */ /* 0x000fe400000006ff */
[----:B------:R-:W-:-:S07]  /*3540*/  MOV R0, UR4 ;  /* 0x0000000400007c02 */ /* 0x000fce0008000f00 */
.L_x_64:
[----:B-1----:R1:W2:Y:S02]  /*3550*/  SYNCS.PHASECHK.TRANS64.TRYWAIT P0, [R0+URZ+0x1a0], R2 ;  /* 0x0001a002000075a7 */ /* 0x0022a400080011ff */
[----:B--2---:R-:W-:Y:S05]  /*3560*/  @!P0 NANOSLEEP.SYNCS 0x989680 ;  /* 0x009896800000895d */ /* 0x004fea0003900000 */
[----:B------:R-:W2:Y:S02]  /*3570*/  @!P0 SYNCS.PHASECHK.TRANS64 P0, [R0+URZ+0x1a0], R2 ;  /* 0x0001a002000085a7 */ /* 0x000ea400080010ff */
[----:B--2---:R-:W-:Y:S05]  /*3580*/  @P0 EXIT ;  /* 0x000000000000094d */ /* 0x004fea0003800000 */
[----:B------:R-:W-:Y:S05]  /*3590*/  BRA `(.L_x_64) ;  /* 0xfffffffc00ec7947 */ /* 0x000fea000383ffff */
.L_x_57:
[----:B------:R-:W-:-:S09]  /*35a0*/  UISETP.NE.AND UP1, UPT, UR8, URZ, UPT ;  /* 0x000000ff0800728c */ /* 0x000fd2000bf25270 */
[----:B------:R-:W-:Y:S05]  /*35b0*/  BRA.U UP1, `(.L_x_65) ;  /* 0x0000000d01787547 */ /* 0x000fea000b800000 */
[----:B------:R-:W-:Y:S01]  /*35c0*/  UMOV UR4, 0x40 ;  /* 0x0000004000047882 */ /* 0x000fe20000000000 */
[----:B------:R-:W-:Y:S01]  /*35d0*/  NOP ;  /* 0x0000000000007918 */ /* 0x000fe20000000000 */
[----:B------:R-:W-:Y:S01]  /*35e0*/  ULEA UR4, UR37, UR4, 0x18 ;  /* 0x0000000425047291 */ /* 0x000fe2000f8ec0ff */
[----:B------:R-:W-:Y:S02]  /*35f0*/  UMOV UR5, 0x400 ;  /* 0x0000040000057882 */ /* 0x000fe40000000000 */
[----:B------:R-:W-:-:S06]  /*3600*/  ULEA UR37, UR37, UR5, 0x18 ;  /* 0x0000000525257291 */ /* 0x000fcc000f8ec0ff */
[----:B------:R-:W1:Y:S02]  /*3610*/  LDS.U8 R0, [UR4+0x1c] ;  /* 0x00001c04ff007984 */ /* 0x000e640008000000 */
[----:B-1----:R-:W-:-:S13]  /*3620*/  ISETP.NE.AND P0, PT, R0, RZ, PT ;  /* 0x000000ff0000720c */ /* 0x002fda0003f05270 */
[----:B------:R-:W-:Y:S05]  /*3630*/  @P0 BRA `(.L_x_66) ;  /* 0x0000000000580947 */ /* 0x000fea0003800000 */
[----:B------:R-:W-:-:S13]  /*3640*/  ELECT P0, URZ, PT ;  /* 0x0000000000ff782f */ /* 0x000fda0003800000 */
[----:B------:R-:W-:Y:S05]  /*3650*/  @!P0 BRA `(.L_x_67) ;  /* 0x0000000000608947 */ /* 0x000fea0003800000 */
[----:B------:R-:W-:Y:S01]  /*3660*/  UMOV UR5, 0x10 ;  /* 0x0000001000057882 */ /* 0x000fe20000000000 */
[----:B------:R-:W-:Y:S01]  /*3670*/  HFMA2 R0, -RZ, RZ, 0, 5.9604644775390625e-08 ;  /* 0x00000001ff007431 */ /* 0x000fe200000001ff */
[----:B------:R-:W-:-:S03]  /*3680*/  MOV R2, 0xffff ;  /* 0x0000ffff00027802 */ /* 0x000fc60000000f00 */
[----:B------:R-:W-:Y:S04]  /*3690*/  DEPBAR.LE SB1, 0x36 ;  /* 0x00009d800000791a */ /* 0x000fe80000000000 */
[----:B------:R-:W1:Y:S02]  /*36a0*/  UTCATOMSWS.FIND_AND_SET.ALIGN UP0, UR5, UR5 ;  /* 0x00000005000575e3 */ /* 0x000e640008000800 */
[----:B-1----:R-:W-:Y:S01]  /*36b0*/  MOV R3, UR5 ;  /* 0x0000000500037c02 */ /* 0x002fe20008000f00 */
[----:B------:R-:W-:Y:S06]  /*36c0*/  BRA.U UP0, `(.L_x_68) ;  /* 0x0000000100187547 */ /* 0x000fec000b800000 */
.L_x_69:
[----:B------:R-:W-:Y:S05]  /*36d0*/  NANOSLEEP 0x64 ;  /* 0x000000640000795d */ /* 0x000fea0003800000 */
[----:B------:R-:W-:-:S05]  /*36e0*/  UMOV UR5, 0x10 ;  /* 0x0000001000057882 */ /* 0x000fca0000000000 */
[----:B------:R-:W-:Y:S04]  /*36f0*/  DEPBAR.LE SB1, 0x36 ;  /* 0x00009d800000791a */ /* 0x000fe80000000000 */
[----:B------:R-:W1:Y:S02]  /*3700*/  UTCATOMSWS.FIND_AND_SET.ALIGN UP0, UR5, UR5 ;  /* 0x00000005000575e3 */ /* 0x000e640008000800 */
[----:B-1----:R-:W-:Y:S01]  /*3710*/  MOV R3, UR5 ;  /* 0x0000000500037c02 */ /* 0x002fe20008000f00 */
[----:B------:R-:W-:Y:S05]  /*3720*/  BRA.U !UP0, `(.L_x_69) ;  /* 0xfffffffd08e87547 */ /* 0x000fea000b83ffff */
.L_x_68:
[-C--:B------:R-:W-:Y:S02]  /*3730*/  SHF.L.U32 R2, R2, R3.reuse, RZ ;  /* 0x0000000302027219 */ /* 0x080fe400000006ff */
[----:B------:R-:W-:Y:S01]  /*3740*/  SHF.L.U32 R0, R0, R3, RZ ;  /* 0x0000000300007219 */ /* 0x000fe200000006ff */
[----:B------:R-:W-:Y:S02]  /*3750*/  IMAD.SHL.U32 R3, R3, 0x20, RZ ;  /* 0x0000002003037824 */ /* 0x000fe400078e00ff */
[----:B------:R1:W-:Y:S04]  /*3760*/  ATOMS.OR RZ, [UR4+0x14], R2 ;  /* 0x00001402ffff798c */ /* 0x0003e8000b000004 */
[----:B------:R1:W-:Y:S04]  /*3770*/  ATOMS.OR RZ, [UR4+0x18], R0 ;  /* 0x00001800ffff798c */ /* 0x0003e8000b000004 */
[----:B------:R1:W-:Y:S01]  /*3780*/  STS [UR37+0x240], R3 ;  /* 0x00024003ff007988 */ /* 0x0003e20008000825 */
[----:B------:R-:W-:Y:S05]  /*3790*/  BRA `(.L_x_67) ;  /* 0x0000000000107947 */ /* 0x000fea0003800000 */
.L_x_66:
[----:B------:R-:W-:Y:S02]  /*37a0*/  MOV R0, 0xffffffff ;  /* 0xffffffff00007802 */ /* 0x000fe40000000f00 */
[----:B------:R-:W-:-:S03]  /*37b0*/  MOV R2, 0x37e0 ;  /* 0x000037e000027802 */ /* 0x000fc60000000f00 */
[----:B------:R1:W-:Y:S04]  /*37c0*/  STS [UR37+0x240], R0 ;  /* 0x00024000ff007988 */ /* 0x0003e80008000825 */
[----:B-1-3-5:R-:W-:Y:S05]  /*37d0*/  CALL.REL.NOINC `($__internal_1_$__cuda_sm10x_tcgen05_guardrail_trap_phase_invalid_during_alloc) ;  /* 0x0000007000f07944 */ /* 0x02afea0003c00000 */
.L_x_67:
[----:B------:R-:W-:Y:S05]  /*37e0*/  WARPSYNC.ALL ;  /* 0x0000000000007948 */ /* 0x000fea0003800000 */
[----:B------:R-:W2:Y:S01]  /*37f0*/  S2UR UR6, SR_CgaCtaId ;  /* 0x00000000000679c3 */ /* 0x000ea20000008800 */
[----:B------:R-:W-:Y:S01]  /*3800*/  UMOV UR4, 0x400 ;  /* 0x0000040000047882 */ /* 0x000fe20000000000 */
[----:B------:R-:W-:-:S06]  /*3810*/  NOP ;  /* 0x0000000000007918 */ /* 0x000fcc0000000000 */
[----:B------:R-:W-:Y:S06]  /*3820*/  BAR.ARV 0x6, 0xa0 ;  /* 0x0182800000007b1d */ /* 0x000fec0000002000 */
[----:B------:R-:W4:Y:S01]  /*3830*/  LDCU UR7, c[0x0][0x38c] ;  /* 0x00007180ff0777ac */ /* 0x000f220008000800 */
[----:B------:R-:W-:Y:S01]  /*3840*/  IMAD.MOV.U32 R11, RZ, RZ, 0x1 ;  /* 0x00000001ff0b7424 */ /* 0x000fe200078e00ff */
[----:B------:R-:W-:Y:S01]  /*3850*/  CS2R R8, SRZ ;  /* 0x0000000000087805 */ /* 0x000fe2000001ff00 */
[----:B------:R-:W-:Y:S01]  /*3860*/  IMAD.MOV.U32 R10, RZ, RZ, RZ ;  /* 0x000000ffff0a7224 */ /* 0x000fe200078e00ff */
[----:B------:R-:W-:Y:S01]  /*3870*/  UMOV UR18, URZ ;  /* 0x000000ff00127c82 */ /* 0x000fe20008000000 */
[----:B------:R-:W-:Y:S01]  /*3880*/  UMOV UR17, URZ ;  /* 0x000000ff00117c82 */ /* 0x000fe20008000000 */
[----:B------:R-:W-:Y:S01]  /*3890*/  UMOV UR20, 0x0 ;  /* 0x0000000000147882 */ /* 0x000fe20000000000 */
[----:B------:R-:W-:Y:S01]  /*38a0*/  UMOV UR21, 0x4400490 ;  /* 0x0440049000157882 */ /* 0x000fe20000000000 */
[----:B--2---:R-:W-:Y:S01]  /*38b0*/  ULEA UR6, UR6, UR4, 0x18 ;  /* 0x0000000406067291 */ /* 0x004fe2000f8ec0ff */
[----:B------:R-:W2:Y:S03]  /*38c0*/  LDCU UR4, c[0x0][0x38c] ;  /* 0x00007180ff0477ac */ /* 0x000ea60008000800 */
[----:B------:R-:W-:-:S02]  /*38d0*/  UIADD3 UR11, UPT, UPT, UR6, 0x6600, URZ ;  /* 0x00006600060b7890 */ /* 0x000fc4000fffe0ff */
[----:B----4-:R-:W-:-:S03]  /*38e0*/  UIADD3 UR7, UPT, UPT, UR7, 0x1f, URZ ;  /* 0x0000001f07077890 */ /* 0x010fc6000fffe0ff */
[----:B-1----:R-:W1:Y:S01]  /*38f0*/  LDS R0, [UR6+0x240] ;  /* 0x00024006ff007984 */ /* 0x002e620008000800 */
[----:B------:R-:W-:Y:S02]  /*3900*/  UIADD3 UR12, UPT, UPT, UR6, 0x10600, URZ ;  /* 0x00010600060c7890 */ /* 0x000fe4000fffe0ff */
[----:B------:R-:W-:Y:S02]  /*3910*/  USHF.R.S32.HI UR5, URZ, 0x1f, UR7 ;  /* 0x0000001fff057899 */ /* 0x000fe40008011407 */
[----:B------:R-:W-:Y:S02]  /*3920*/  USHF.R.U32.HI UR11, URZ, 0x4, UR11 ;  /* 0x00000004ff0b7899 */ /* 0x000fe4000801160b */
[----:B------:R-:W-:Y:S02]  /*3930*/  ULEA.HI UR5, UR5, UR7, URZ, 0x5 ;  /* 0x0000000705057291 */ /* 0x000fe4000f8f28ff */
[----:B------:R-:W-:Y:S02]  /*3940*/  USHF.R.U32.HI UR12, URZ, 0x4, UR12 ;  /* 0x00000004ff0c7899 */ /* 0x000fe4000801160c */
[----:B------:R-:W-:-:S02]  /*3950*/  USHF.R.S32.HI UR5, URZ, 0x5, UR5 ;  /* 0x00000005ff057899 */ /* 0x000fc40008011405 */
[----:B------:R-:W-:Y:S02]  /*3960*/  ULOP3.LUT UR11, UR11, 0x3fff, URZ, 0xc0, !UPT ;  /* 0x00003fff0b0b7892 */ /* 0x000fe4000f8ec0ff */
[----:B------:R-:W-:Y:S02]  /*3970*/  UISETP.LT.AND UP0, UPT, UR5, 0x1, UPT ;  /* 0x000000010500788c */ /* 0x000fe4000bf01270 */
[----:B------:R-:W-:Y:S02]  /*3980*/  ULOP3.LUT UR12, UR12, 0x3fff, URZ, 0xc0, !UPT ;  /* 0x00003fff0c0c7892 */ /* 0x000fe4000f8ec0ff */
[----:B------:R-:W-:Y:S02]  /*3990*/  USEL UR10, UR5, 0x1, !UP0 ;  /* 0x00000001050a7887 */ /* 0x000fe4000c000000 */
[----:B------:R-:W-:Y:S02]  /*39a0*/  ULOP3.LUT UR11, UR11, 0x10000, URZ, 0xfc, !UPT ;  /* 0x000100000b0b7892 */ /* 0x000fe4000f8efcff */
[----:B------:R-:W-:-:S02]  /*39b0*/  ULOP3.LUT UR12, UR12, 0x10000, URZ, 0xfc, !UPT ;  /* 0x000100000c0c7892 */ /* 0x000fc4000f8efcff */
[----:B------:R-:W-:Y:S02]  /*39c0*/  UIADD3 UR10, UPT, UPT, -UR10, URZ, URZ ;  /* 0x000000ff0a0a7290 */ /* 0x000fe4000fffe1ff */
[----:B--2---:R-:W-:Y:S01]  /*39d0*/  UISETP.GE.AND UP3, UPT, UR4, 0x1, UPT ;  /* 0x000000010400788c */ /* 0x004fe2000bf66270 */
[----:B-1----:R-:W-:-:S15]  /*39e0*/  R2UR UR19, R0 ;  /* 0x00000000001372ca */ /* 0x002fde00000e0000 */
.L_x_76:
[----:B------:R-:W-:Y:S02]  /*39f0*/  LEA R0, R10, UR6, 0x3 ;  /* 0x000000060a007c11 */ /* 0x000fe4000f8e18ff */
[----:B------:R-:W-:Y:S02]  /*3a00*/  SHF.L.U32 R2, R9, 0x1f, RZ ;  /* 0x0000001f09027819 */ /* 0x000fe400000006ff */
[----:B------:R-:W-:Y:S01]  /*3a10*/  PLOP3.LUT P0, PT, PT, PT, UP3, 0x80, 0x8 ;  /* 0x000000000008781c */ /* 0x000fe20003f0f038 */
[----:B------:R-:W-:Y:S01]  /*3a20*/  VIADD R3, R0, 0x1a0 ;  /* 0x000001a000037836 */ /* 0x000fe20000000000 */
[----:B-1----:R-:W1:Y:S02]  /*3a30*/  SYNCS.PHASECHK.TRANS64.TRYWAIT P1, [R0+URZ+0x190], R2 ;  /* 0x00019002000075a7 */ /* 0x002e6400080211ff */
[----:B-1--4-:R-:W-:Y:S09]  /*3a40*/  @!P1 BRA `(.L_x_70) ;  /* 0x0000006800589947 */ /* 0x012ff20003800000 */
.L_x_189:
[----:B------:R-:W-:Y:S01]  /*3a50*/  LEA R4, R10, UR6, 0x4 ;  /* 0x000000060a047c11 */ /* 0x000fe2000f8e20ff */
[----:B------:R-:W-:Y:S01]  /*3a60*/  @UP3 ULEA UR4, UR17, UR6, 0x3 ;  /* 0x0000000611043291 */ /* 0x000fe2000f8e18ff */
[----:B------:R-:W-:Y:S01]  /*3a70*/  PLOP3.LUT P2, PT, PT, PT, PT, 0x80, 0x8 ;  /* 0x000000000008781c */ /* 0x000fe20003f4f070 */
[----:B------:R-:W-:Y:S01]  /*3a80*/  ULEA UR9, UR18, UR6, 0x3 ;  /* 0x0000000612097291 */ /* 0x000fe2000f8e18ff */
[----:B------:R-:W-:Y:S02]  /*3a90*/  PRMT R3, RZ, 0x654, R3 ;  /* 0x00000654ff037816 */ /* 0x000fe40000000003 */
[----:B------:R-:W2:Y:S01]  /*3aa0*/  LDS.128 R4, [R4+0x220] ;  /* 0x0002200004047984 */ /* 0x000ea20000000c00 */
[----:B-1----:R-:W-:Y:S02]  /*3ab0*/  @P0 SHF.L.U32 R2, R8, 0x1f, RZ ;  /* 0x0000001f08020819 */ /* 0x002fe400000006ff */
[----:B------:R-:W-:Y:S01]  /*3ac0*/  SHF.L.U32 R0, R11, 0x1f, RZ ;  /* 0x0000001f0b007819 */ /* 0x000fe200000006ff */
[----:B------:R-:W-:Y:S01]  /*3ad0*/  @!PT LDS RZ, [RZ] ;  /* 0x00000000fffff984 */ /* 0x000fe20000000800 */
[----:B------:R-:W-:Y:S01]  /*3ae0*/  @!PT LDS RZ, [RZ] ;  /* 0x00000000fffff984 */ /* 0x000fe20000000800 */
[----:B------:R-:W-:Y:S01]  /*3af0*/  @!PT LDS RZ, [RZ] ;  /* 0x00000000fffff984 */ /* 0x000fe20000000800 */
[----:B------:R-:W-:Y:S01]  /*3b00*/  @!PT LDS RZ, [RZ] ;  /* 0x00000000fffff984 */ /* 0x000fe20000000800 */
[----:B------:R1:W-:Y:S06]  /*3b10*/  MEMBAR.ALL.CTA ;  /* 0x0000000000007992 */ /* 0x0003ec0000008000 */
[----:B-1----:R-:W1:Y:S02]  /*3b20*/  FENCE.VIEW.ASYNC.S ;  /* 0x00000000000073c6 */ /* 0x002e640000000000 */
[----:B-1----:R1:W-:Y:S01]  /*3b30*/  SYNCS.ARRIVE.TRANS64.RED.A1T0 RZ, [R3+URZ], RZ ;  /* 0x000000ff03ff79a7 */ /* 0x0023e200081004ff */
[----:B------:R1:W4:Y:S01]  /*3b40*/  @P0 SYNCS.PHASECHK.TRANS64.TRYWAIT P2, [UR4], R2 ;  /* 0x00000002ff0005a7 */ /* 0x0003220008041104 */
[----:B--2---:R-:W-:Y:S01]  /*3b50*/  LOP3.LUT P1, RZ, R6, 0x1, RZ, 0xc0, !PT ;  /* 0x0000000106ff7812 */ /* 0x004fe2000782c0ff */
[----:B------:R-:W2:Y:S02]  /*3b60*/  SYNCS.PHASECHK.TRANS64.TRYWAIT P0, [UR9+0x1d0], R0 ;  /* 0x0001d000ff0075a7 */ /* 0x000ea40008001109 */
[----:B-12-4-:R-:W-:Y:S10]  /*3b70*/  @!P0 BRA `(.L_x_71) ;  /* 0x0000006800208947 */ /* 0x016ff40003800000 */
.L_x_191:
[----:B------:R-:W-:Y:S01]  /*3b80*/  IADD3 R10, PT, PT, R10, 0x1, RZ ;  /* 0x000000010a0a7810 */ /* 0x000fe20007ffe0ff */
[----:B------:R-:W-:Y:S06]  /*3b90*/  BRA.U !UP3, `(.L_x_72) ;  /* 0x000000010ba07547 */ /* 0x000fec000b800000 */
[----:B------:R-:W-:Y:S02]  /*3ba0*/  ULEA.HI UR8, UR18, UR18, URZ, 0x1 ;  /* 0x0000001212087291 */ /* 0x000fe4000f8f08ff */
[----:B------:R-:W-:Y:S02]  /*3bb0*/  UPLOP3.LUT UP4, UPT, UPT, UPT, UPT, 0x40, 0x4 ;  /* 0x000000000004789c */ /* 0x000fe40003f8e870 */
[----:B------:R-:W-:Y:S02]  /*3bc0*/  USHF.L.U32 UR4, UR8, 0x7, URZ ;  /* 0x0000000708047899 */ /* 0x000fe400080006ff */
[----:B------:R-:W-:Y:S02]  /*3bd0*/  ULOP3.LUT UR8, UR8, 0xffe, URZ, 0xc0, !UPT ;  /* 0x00000ffe08087892 */ /* 0x000fe4000f8ec0ff */
[----:B------:R-:W-:Y:S02]  /*3be0*/  ULOP3.LUT UR4, UR4, 0xffffff00, URZ, 0xc0, !UPT ;  /* 0xffffff0004047892 */ /* 0x000fe4000f8ec0ff */
[----:B------:R-:W-:-:S02]  /*3bf0*/  UIADD3 UR8, UPT, UPT, -UR8, UR18, URZ ;  /* 0x0000001208087290 */ /* 0x000fc4000fffe1ff */
[----:B------:R-:W-:Y:S01]  /*3c00*/  UIADD3 UR4, UPT, UPT, UR19, UR4, URZ ;  /* 0x0000000413047290 */ /* 0x000fe2000fffe0ff */
[----:B------:R-:W-:Y:S01]  /*3c10*/  UMOV UR16, UR10 ;  /* 0x0000000a00107c82 */ /* 0x000fe20008000000 */
[----:B------:R-:W-:Y:S02]  /*3c20*/  UMOV UR15, UR5 ;  /* 0x00000005000f7c82 */ /* 0x000fe40008000000 */
[----:B------:R-:W-:Y:S01]  /*3c30*/  ULEA UR8, UR8, UR4, 0x14 ;  /* 0x0000000408087291 */ /* 0x000fe2000f8ea0ff */
[----:B------:R-:W-:-:S11]  /*3c40*/  UMOV UR14, UR17 ;  /* 0x00000011000e7c82 */ /* 0x000fd60008000000 */
.L_x_75:
[----:B------:R-:W-:Y:S02]  /*3c50*/  UIADD3 UR16, UPT, UPT, UR16, 0x1, URZ ;  /* 0x0000000110107890 */ /* 0x000fe4000fffe0ff */
[----:B--2---:R-:W-:Y:S02]  /*3c60*/  ULEA UR7, UR14, UR6, 0x3 ;  /* 0x000000060e077291 */ /* 0x004fe4000f8e18ff */
[----:B------:R-:W-:Y:S01]  /*3c70*/  UISETP.NE.AND UP0, UPT, UR16, URZ, UPT ;  /* 0x000000ff1000728c */ /* 0x000fe2000bf05270 */
[----:B----4-:R-:W-:Y:S10]  /*3c80*/  @P2 BRA `(.L_x_73) ;  /* 0x00000000000c2947 */ /* 0x010ff40003800000 */
[----:B-1----:R-:W-:Y:S04]  /*3c90*/  SHF.L.U32 R2, R8, 0x1f, RZ ;  /* 0x0000001f08027819 */ /* 0x002fe800000006ff */
[----:B------:R-:W1:Y:S02]  /*3ca0*/  SYNCS.PHASECHK.TRANS64.TRYWAIT P0, [UR7], R2 ;  /* 0x00000002ff0075a7 */ /* 0x000e640008001107 */
[----:B-1----:R-:W-:Y:S05]  /*3cb0*/  @!P0 BRA `(.L_x_74) ;  /* 0x0000006400e88947 */ /* 0x002fea0003800000 */
.L_x_73:
[----:B------:R-:W-:Y:S01]  /*3cc0*/  UISETP.NE.AND UP1, UPT, UR15, 0x1, UPT ;  /* 0x000000010f00788c */ /* 0x000fe2000bf25270 */
[----:B------:R-:W-:Y:S01]  /*3cd0*/  PLOP3.LUT P2, PT, PT, PT, PT, 0x80, 0x8 ;  /* 0x000000000008781c */ /* 0x000fe20003f4f070 */
[----:B------:R-:W-:Y:S02]  /*3ce0*/  UIADD3 UR17, UPT, UPT, UR14, 0x1, URZ ;  /* 0x000000010e117890 */ /* 0x000fe4000fffe0ff */
[----:B------:R-:W-:Y:S02]  /*3cf0*/  ULEA UR22, UR14, UR12, 0x9 ;  /* 0x0000000c0e167291 */ /* 0x000fe4000f8e48ff */
[----:B------:R-:W-:Y:S01]  /*3d00*/  UISETP.NE.AND UP2, UPT, UR17, 0x14, UPT ;  /* 0x000000141100788c */ /* 0x000fe2000bf45270 */
[----:B------:R-:W-:Y:S01]  /*3d10*/  PLOP3.LUT P0, PT, PT, PT, UP1, 0x80, 0x8 ;  /* 0x000000000008781c */ /* 0x000fe20003f0f018 */
[----:B------:R-:W-:Y:S02]  /*3d20*/  ULEA UR24, UR14, UR11, 0x7 ;  /* 0x0000000b0e187291 */ /* 0x000fe4000f8e38ff */
[----:B------:R-:W-:Y:S02]  /*3d30*/  USEL UR13, URZ, 0x1, UP2 ;  /* 0x00000001ff0d7887 */ /* 0x000fe40009000000 */
[----:B------:R-:W-:Y:S02]  /*3d40*/  USEL UR17, UR17, URZ, UP2 ;  /* 0x000000ff11117287 */ /* 0x000fe40009000000 */
[----:B------:R-:W-:Y:S02]  /*3d50*/  UIADD3 UR7, UPT, UPT, UR7, 0xa0, URZ ;  /* 0x000000a007077890 */ /* 0x000fe4000fffe0ff */
[----:B------:R-:W-:Y:S01]  /*3d60*/  @UP1 ULEA UR4, UR17, UR6, 0x3 ;  /* 0x0000000611041291 */ /* 0x000fe2000f8e18ff */
[----:B------:R-:W-:Y:S01]  /*3d70*/  LOP3.LUT R8, R8, UR13, RZ, 0x3c, !PT ;  /* 0x0000000d08087c12 */ /* 0x000fe2000f8e3cff */
[----:B------:R-:W-:Y:S01]  /*3d80*/  UMOV UR23, 0xc0004010 ;  /* 0xc000401000177882 */ /* 0x000fe20000000000 */
[----:B------:R-:W-:Y:S01]  /*3d90*/  UMOV UR25, 0xc0004010 ;  /* 0xc000401000197882 */ /* 0x000fe20000000000 */
[----:B------:R-:W-:Y:S01]  /*3da0*/  UIADD3 UR15, UPT, UPT, UR15, -0x1, URZ ;  /* 0xffffffff0f0f7890 */ /* 0x000fe2000fffe0ff */
[----:B-1----:R-:W-:Y:S01]  /*3db0*/  @P0 SHF.L.U32 R0, R8, 0x1f, RZ ;  /* 0x0000001f08000819 */ /* 0x002fe200000006ff */
[----:B------:R-:W-:Y:S03]  /*3dc0*/  UMOV UR14, UR17 ;  /* 0x00000011000e7c82 */ /* 0x000fe60008000000 */
[----:B------:R2:W4:Y:S01]  /*3dd0*/  @P0 SYNCS.PHASECHK.TRANS64.TRYWAIT P2, [UR4], R0 ;  /* 0x00000000ff0005a7 */ /* 0x0005220008041104 */
[----:B------:R2:W-:Y:S01]  /*3de0*/  UTCQMMA gdesc[UR24], gdesc[UR22], tmem[UR8], tmem[UR20], idesc[UR21], UP4 ;  /* 0x00ff1416180075ea */ /* 0x0005e2000a000308 */
[----:B------:R-:W-:Y:S01]  /*3df0*/  UPLOP3.LUT UP4, UPT, UPT, UPT, UPT, 0x80, 0x8 ;  /* 0x000000000008789c */ /* 0x000fe20003f8f070 */
[----:B------:R2:W-:Y:S01]  /*3e00*/  UTCBAR [UR7], URZ ;  /* 0x000000ff070073e9 */ /* 0x0005e200080000ff */
[----:B------:R-:W-:Y:S09]  /*3e10*/  BRA.U UP0, `(.L_x_75) ;  /* 0xfffffffd008c7547 */ /* 0x000ff2000b83ffff */
.L_x_72:
[----:B------:R-:W-:Y:S01]  /*3e20*/  UIADD3 UR18, UPT, UPT, UR18, 0x1, URZ ;  /* 0x0000000112127890 */ /* 0x000fe2000fffe0ff */
[C---:B------:R-:W-:Y:S01]  /*3e30*/  ISETP.NE.AND P0, PT, R10.reuse, 0x2, PT ;  /* 0x000000020a00780c */ /* 0x040fe20003f05270 */
[----:B------:R-:W-:Y:S02]  /*3e40*/  UIADD3 UR9, UPT, UPT, UR9, 0x1b0, URZ ;  /* 0x000001b009097890 */ /* 0x000fe4000fffe0ff */
[----:B------:R-:W-:Y:S01]  /*3e50*/  UISETP.NE.AND UP0, UPT, UR18, 0x4, UPT ;  /* 0x000000041200788c */ /* 0x000fe2000bf05270 */
[----:B-12---:R-:W-:Y:S02]  /*3e60*/  SEL R0, RZ, 0x1, P0 ;  /* 0x00000001ff007807 */ /* 0x006fe40000000000 */
[----:B------:R-:W-:Y:S01]  /*3e70*/  SEL R10, R10, RZ, P0 ;  /* 0x000000ff0a0a7207 */ /* 0x000fe20000000000 */
[----:B------:R-:W-:Y:S01]  /*3e80*/  USEL UR4, URZ, 0x1, UP0 ;  /* 0x00000001ff047887 */ /* 0x000fe20008000000 */
[----:B------:R-:W-:Y:S01]  /*3e90*/  LOP3.LUT R9, R9, R0, RZ, 0x3c, !PT ;  /* 0x0000000009097212 */ /* 0x000fe200078e3cff */
[----:B------:R-:W-:Y:S01]  /*3ea0*/  USEL UR18, UR18, URZ, UP0 ;  /* 0x000000ff12127287 */ /* 0x000fe20008000000 */
[----:B------:R1:W-:Y:S03]  /*3eb0*/  UTCBAR [UR9], URZ ;  /* 0x000000ff090073e9 */ /* 0x0003e600080000ff */
[----:B------:R-:W-:Y:S01]  /*3ec0*/  LOP3.LUT R11, R11, UR4, RZ, 0x3c, !PT ;  /* 0x000000040b0b7c12 */ /* 0x000fe2000f8e3cff */
[----:B------:R-:W-:Y:S07]  /*3ed0*/  @P1 BRA `(.L_x_76) ;  /* 0xfffffff800c41947 */ /* 0x000fee000383ffff */
[----:B------:R-:W2:Y:S01]  /*3ee0*/  S2UR UR4, SR_CgaCtaId ;  /* 0x00000000000479c3 */ /* 0x000ea20000008800 */
[----:B------:R-:W-:Y:S01]  /*3ef0*/  ELECT P0, URZ, PT ;  /* 0x0000000000ff782f */ /* 0x000fe20003800000 */
[----:B------:R-:W-:Y:S01]  /*3f00*/  IMAD.MOV.U32 R0, RZ, RZ, 0x1 ;  /* 0x00000001ff007424 */ /* 0x000fe200078e00ff */
[----:B------:R-:W-:Y:S01]  /*3f10*/  UIADD3 UR6, UPT, UPT, UR6, 0x1d0, URZ ;  /* 0x000001d006067890 */ /* 0x000fe2000fffe0ff */
[----:B------:R-:W-:Y:S01]  /*3f20*/  SHF.L.U32 R2, R11, 0x1f, RZ ;  /* 0x0000001f0b027819 */ /* 0x000fe200000006ff */
[----:B------:R-:W-:-:S03]  /*3f30*/  UMOV UR5, 0x40 ;  /* 0x0000004000057882 */ /* 0x000fc60000000000 */
[----:B------:R-:W-:Y:S01]  /*3f40*/  UVIRTCOUNT.DEALLOC.SMPOOL 0x80 ;  /* 0x000000800000784c */ /* 0x000fe20000000000 */
[----:B--2---:R-:W-:Y:S02]  /*3f50*/  ULEA UR4, UR4, UR5, 0x18 ;  /* 0x0000000504047291 */ /* 0x004fe4000f8ec0ff */
[----:B------:R-:W-:-:S07]  /*3f60*/  ULEA UR5, UR18, UR6, 0x3 ;  /* 0x0000000612057291 */ /* 0x000fce000f8e18ff */
[----:B------:R2:W-:Y:S02]  /*3f70*/  @P0 STS.U8 [UR4+0x1c], R0 ;  /* 0x00001c00ff000988 */ /* 0x0005e40008000004 */
[----:B------:R-:W3:Y:S02]  /*3f80*/  SYNCS.PHASECHK.TRANS64.TRYWAIT P0, [UR5], R2 ;  /* 0x00000002ff0075a7 */ /* 0x000ee40008001105 */
[----:B--23--:R-:W-:Y:S05]  /*3f90*/  @!P0 BRA `(.L_x_77) ;  /* 0x0000006400488947 */ /* 0x00cfea0003800000 */
.L_x_194:
[----:B------:R-:W-:-:S04]  /*3fa0*/  UIADD3 UR7, UPT, UPT, UR18, 0x1, URZ ;  /* 0x0000000112077890 */ /* 0x000fc8000fffe0ff */
[----:B------:R-:W-:-:S04]  /*3fb0*/  UISETP.NE.AND UP0, UPT, UR7, 0x4, UPT ;  /* 0x000000040700788c */ /* 0x000fc8000bf05270 */
[----:B------:R-:W-:Y:S02]  /*3fc0*/  USEL UR8, URZ, 0x1, UP0 ;  /* 0x00000001ff087887 */ /* 0x000fe40008000000 */
[----:B------:R-:W-:-:S04]  /*3fd0*/  USEL UR7, UR7, URZ, UP0 ;  /* 0x000000ff07077287 */ /* 0x000fc80008000000 */
[----:B------:R-:W-:Y:S01]  /*3fe0*/  ULEA UR5, UR7, UR6, 0x3 ;  /* 0x0000000607057291 */ /* 0x000fe2000f8e18ff */
[----:B--2---:R-:W-:-:S04]  /*3ff0*/  LOP3.LUT R2, R11, UR8, RZ, 0x3c, !PT ;  /* 0x000000080b027c12 */ /* 0x004fc8000f8e3cff */
[----:B------:R-:W-:-:S04]  /*4000*/  SHF.L.U32 R3, R2, 0x1f, RZ ;  /* 0x0000001f02037819 */ /* 0x000fc800000006ff */
[----:B------:R-:W2:Y:S02]  /*4010*/  SYNCS.PHASECHK.TRANS64.TRYWAIT P0, [UR5], R3 ;  /* 0x00000003ff0075a7 */ /* 0x000ea40008001105 */
[----:B--2---:R-:W-:Y:S05]  /*4020*/  @!P0 BRA `(.L_x_78) ;  /* 0x00000064003c8947 */ /* 0x004fea0003800000 */
.L_x_196:
[----:B------:R-:W-:-:S04]  /*4030*/  UIADD3 UR7, UPT, UPT, UR7, 0x1, URZ ;  /* 0x0000000107077890 */ /* 0x000fc8000fffe0ff */
[----:B------:R-:W-:-:S04]  /*4040*/  UISETP.NE.AND UP0, UPT, UR7, 0x4, UPT ;  /* 0x000000040700788c */ /* 0x000fc8000bf05270 */
[----:B------:R-:W-:Y:S02]  /*4050*/  USEL UR8, URZ, 0x1, UP0 ;  /* 0x00000001ff087887 */ /* 0x000fe40008000000 */
[----:B------:R-:W-:-:S04]  /*4060*/  USEL UR7, UR7, URZ, UP0 ;  /* 0x000000ff07077287 */ /* 0x000fc80008000000 */
[----:B------:R-:W-:Y:S01]  /*4070*/  ULEA UR5, UR7, UR6, 0x3 ;  /* 0x0000000607057291 */ /* 0x000fe2000f8e18ff */
[----:B------:R-:W-:-:S04]  /*4080*/  LOP3.LUT R2, R2, UR8, RZ, 0x3c, !PT ;  /* 0x0000000802027c12 */ /* 0x000fc8000f8e3cff */
[----:B--2---:R-:W-:-:S04]  /*4090*/  SHF.L.U32 R3, R2, 0x1f, RZ ;  /* 0x0000001f02037819 */ /* 0x004fc800000006ff */
[----:B------:R-:W2:Y:S02]  /*40a0*/  SYNCS.PHASECHK.TRANS64.TRYWAIT P0, [UR5], R3 ;  /* 0x00000003ff0075a7 */ /* 0x000ea40008001105 */
[----:B--2---:R-:W-:Y:S05]  /*40b0*/  @!P0 BRA `(.L_x_79) ;  /* 0x0000006400308947 */ /* 0x004fea0003800000 */
.L_x_198:
[----:B------:R-:W-:-:S04]  /*40c0*/  UIADD3 UR7, UPT, UPT, UR7, 0x1, URZ ;  /* 0x0000000107077890 */ /* 0x000fc8000fffe0ff */
[----:B------:R-:W-:-:S04]  /*40d0*/  UISETP.NE.AND UP0, UPT, UR7, 0x4, UPT ;  /* 0x000000040700788c */ /* 0x000fc8000bf05270 */
[----:B------:R-:W-:Y:S02]  /*40e0*/  USEL UR5, URZ, 0x1, UP0 ;  /* 0x00000001ff057887 */ /* 0x000fe40008000000 */
[----:B------:R-:W-:-:S04]  /*40f0*/  USEL UR7, UR7, URZ, UP0 ;  /* 0x000000ff07077287 */ /* 0x000fc80008000000 */
[----:B------:R-:W-:Y:S01]  /*4100*/  ULEA UR7, UR7, UR6, 0x3 ;  /* 0x0000000607077291 */ /* 0x000fe2000f8e18ff */
[----:B------:R-:W-:-:S04]  /*4110*/  LOP3.LUT R2, R2, UR5, RZ, 0x3c, !PT ;  /* 0x0000000502027c12 */ /* 0x000fc8000f8e3cff */
[----:B------:R-:W-:-:S04]  /*4120*/  SHF.L.U32 R2, R2, 0x1f, RZ ;  /* 0x0000001f02027819 */ /* 0x000fc800000006ff */
[----:B------:R-:W3:Y:S02]  /*4130*/  SYNCS.PHASECHK.TRANS64.TRYWAIT P0, [UR7], R2 ;  /* 0x00000002ff0075a7 */ /* 0x000ee40008001107 */
[----:B---3--:R-:W-:Y:S05]  /*4140*/  @!P0 BRA `(.L_x_80) ;  /* 0x0000006400248947 */ /* 0x008fea0003800000 */
.L_x_200:
[----:B------:R-:W-:Y:S01]  /*4150*/  NOP ;  /* 0x0000000000007918 */ /* 0x000fe20000000000 */
[----:B--2---:R-:W2:Y:S01]  /*4160*/  LDS R0, [UR4+0x14] ;  /* 0x00001404ff007984 */ /* 0x004ea20008000800 */
[----:B------:R-:W-:Y:S01]  /*4170*/  ULOP3.LUT UR6, UR19, 0xffff, URZ, 0xc0, !UPT ;  /* 0x0000ffff13067892 */ /* 0x000fe2000f8ec0ff */
[----:B------:R-:W-:Y:S01]  /*4180*/  UMOV UR8, 0xffff ;  /* 0x0000ffff00087882 */ /* 0x000fe20000000000 */
[----:B------:R-:W-:Y:S02]  /*4190*/  UMOV UR5, 0x1 ;  /* 0x0000000100057882 */ /* 0x000fe40000000000 */
[----:B------:R-:W-:-:S04]  /*41a0*/  USHF.R.U32.HI UR6, URZ, 0x5, UR6 ;  /* 0x00000005ff067899 */ /* 0x000fc80008011606 */
[----:B------:R-:W-:Y:S02]  /*41b0*/  USHF.L.U32 UR8, UR8, UR6, URZ ;  /* 0x0000000608087299 */ /* 0x000fe400080006ff */
[----:B------:R-:W-:-:S04]  /*41c0*/  USHF.L.U32 UR5, UR5, UR6, URZ ;  /* 0x0000000605057299 */ /* 0x000fc800080006ff */
[----:B--2---:R-:W-:-:S04]  /*41d0*/  LOP3.LUT R0, R0, UR8, RZ, 0xc0, !PT ;  /* 0x0000000800007c12 */ /* 0x004fc8000f8ec0ff */
[----:B------:R-:W-:-:S13]  /*41e0*/  ISETP.NE.AND P0, PT, R0, UR8, PT ;  /* 0x0000000800007c0c */ /* 0x000fda000bf05270 */
[----:B------:R-:W-:Y:S05]  /*41f0*/  @P0 BRA `(.L_x_81) ;  /* 0x0000000000580947 */ /* 0x000fea0003800000 */
[----:B------:R-:W2:Y:S02]  /*4200*/  LDS R0, [UR4+0x18] ;  /* 0x00001804ff007984 */ /* 0x000ea40008000800 */
[----:B--2---:R-:W-:-:S04]  /*4210*/  LOP3.LUT R0, R0, UR5, RZ, 0xc0, !PT ;  /* 0x0000000500007c12 */ /* 0x004fc8000f8ec0ff */
[----:B------:R-:W-:-:S13]  /*4220*/  ISETP.NE.AND P0, PT, R0, UR5, PT ;  /* 0x0000000500007c0c */ /* 0x000fda000bf05270 */
[----:B------:R-:W-:Y:S05]  /*4230*/  @P0 BRA `(.L_x_82) ;  /* 0x00000000003c0947 */ /* 0x000fea0003800000 */
[----:B------:R-:W2:Y:S01]  /*4240*/  S2R R2, SR_LANEID ;  /* 0x0000000000027919 */ /* 0x000ea20000000000 */
[----:B------:R-:W-:Y:S01]  /*4250*/  ULOP3.LUT UR8, URZ, UR8, URZ, 0x33, !UPT ;  /* 0x00000008ff087292 */ /* 0x000fe2000f8e33ff */
[----:B------:R-:W-:Y:S02]  /*4260*/  VOTEU.ANY UR7, UPT, PT ;  /* 0x0000000000077886 */ /* 0x000fe400038e0100 */
[----:B------:R-:W-:-:S03]  /*4270*/  UFLO.U32 UR7, UR7 ;  /* 0x00000007000772bd */ /* 0x000fc600080e0000 */
[----:B------:R-:W-:-:S04]  /*4280*/  IMAD.U32 R0, RZ, RZ, UR8 ;  /* 0x00000008ff007e24 */ /* 0x000fc8000f8e00ff */
[----:B------:R3:W1:Y:S02]  /*4290*/  REDUX UR6, R0 ;  /* 0x00000000000673c4 */ /* 0x0006640000000000 */
[----:B------:R1:W-:Y:S01]  /*42a0*/  UTCATOMSWS.AND URZ, UR8 ;  /* 0x0000000800ff79e3 */ /* 0x0003e20008000000 */
[----:B--2---:R-:W-:Y:S02]  /*42b0*/  ISETP.EQ.U32.AND P0, PT, R2, UR7, PT ;  /* 0x0000000702007c0c */ /* 0x004fe4000bf02070 */
[----:B---3--:R-:W-:Y:S02]  /*42c0*/  LOP3.LUT R0, RZ, UR5, RZ, 0x33, !PT ;  /* 0x00000005ff007c12 */ /* 0x008fe4000f8e33ff */
[----:B-1----:R-:W-:Y:S02]  /*42d0*/  MOV R2, UR6 ;  /* 0x0000000600027c02 */ /* 0x002fe40008000f00 */
[----:B------:R-:W1:Y:S07]  /*42e0*/  REDUX UR5, R0 ;  /* 0x00000000000573c4 */ /* 0x000e6e0000000000 */
[----:B------:R2:W-:Y:S01]  /*42f0*/  @P0 ATOMS.AND RZ, [UR4+0x14], R2 ;  /* 0x00001402ffff098c */ /* 0x0005e2000a800004 */
[----:B-1----:R-:W-:-:S05]  /*4300*/  IMAD.U32 R0, RZ, RZ, UR5 ;  /* 0x00000005ff007e24 */ /* 0x002fca000f8e00ff */
[----:B------:R2:W-:Y:S01]  /*4310*/  @P0 ATOMS.AND RZ, [UR4+0x18], R0 ;  /* 0x00001800ffff098c */ /* 0x0005e2000a800004 */
[----:B------:R-:W-:Y:S05]  /*4320*/  BRA `(.L_x_83) ;  /* 0x0000000000147947 */ /* 0x000fea0003800000 */
.L_x_82:
[----:B------:R-:W-:Y:S02]  /*4330*/  MOV R2, 0x4350 ;  /* 0x0000435000027802 */ /* 0x000fe40000000f00 */
[----:B-1--45:R-:W-:Y:S05]  /*4340*/  CALL.REL.NOINC `($__internal_0_$__cuda_sm10x_tcgen05_guardrail_trap_col_being_dealloced_not_returned_by_alloc) ;  /* 0x0000006800087944 */ /* 0x032fea0003c00000 */
[----:B------:R-:W-:Y:S05]  /*4350*/  BRA `(.L_x_83) ;  /* 0x0000000000087947 */ /* 0x000fea0003800000 */
.L_x_81:
[----:B------:R-:W-:Y:S02]  /*4360*/  MOV R2, 0x4380 ;  /* 0x0000438000027802 */ /* 0x000fe40000000f00 */
[----:B-1--45:R-:W-:Y:S05]  /*4370*/  CALL.REL.NOINC `($__internal_2_$__cuda_sm10x_tcgen05_guardrail_trap_unallocated_columns_being_dealloced) ;  /* 0x0000006800147944 */ /* 0x032fea0003c00000 */
.L_x_83:
[----:B------:R-:W-:Y:S01]  /*4380*/  NOP ;  /* 0x0000000000007918 */ /* 0x000fe20000000000 */
[----:B------:R-:W-:Y:S05]  /*4390*/  EXIT ;  /* 0x000000000000794d */ /* 0x000fea0003800000 */
.L_x_65:
[----:B------:R-:W-:-:S09]  /*43a0*/  UISETP.NE.OR UP2, UPT, UR8, 0x3, !UP2 ;  /* 0x000000030800788c */ /* 0x000fd2000d745670 */
[----:B------:R-:W-:Y:S05]  /*43b0*/  BRA.U UP2, `(.L_x_84) ;  /* 0x0000001102087547 */ /* 0x000fea000b800000 */
[----:B------:R-:W1:Y:S01]  /*43c0*/  LDC R0, c[0x0][0xb30] ;  /* 0x0002cc00ff007b82 */ /* 0x000e620000000800 */
[----:B------:R-:W2:Y:S01]  /*43d0*/  LDCU.64 UR8, c[0x0][0x888] ;  /* 0x00011100ff0877ac */ /* 0x000ea20008000a00 */
[----:B------:R-:W-:Y:S02]  /*43e0*/  HFMA2 R27, -RZ, RZ, 0, 0 ;  /* 0x00000000ff1b7431 */ /* 0x000fe400000001ff */
[----:B------:R-:W-:Y:S01]  /*43f0*/  IMAD.MOV.U32 R29, RZ, RZ, 0x1 ;  /* 0x00000001ff1d7424 */ /* 0x000fe200078e00ff */
[----:B------:R-:W-:Y:S01]  /*4400*/  MOV R25, 0x1000 ;  /* 0x0000100000197802 */ /* 0x000fe20000000f00 */
[----:B------:R-:W4:Y:S01]  /*4410*/  LDCU.64 UR4, c[0x0][0x890] ;  /* 0x00011200ff0477ac */ /* 0x000f220008000a00 */
[----:B------:R-:W-:Y:S01]  /*4420*/  IMAD.MOV.U32 R28, RZ, RZ, RZ ;  /* 0x000000ffff1c7224 */ /* 0x000fe200078e00ff */
[----:B------:R-:W3:Y:S01]  /*4430*/  LDC R24, c[0x0][0x370] ;  /* 0x0000dc00ff187b82 */ /* 0x000ee20000000800 */
[----:B------:R-:W-:Y:S01]  /*4440*/  UMOV UR7, 0x400 ;  /* 0x0000040000077882 */ /* 0x000fe20000000000 */
[----:B------:R-:W-:-:S02]  /*4450*/  UPLOP3.LUT UP1, UPT, UPT, UPT, UPT, 0x40, 0x4 ;  /* 0x000000000004789c */ /* 0x000fc40003f2e870 */
[----:B------:R-:W-:-:S04]  /*4460*/  ULEA UR7, UR37, UR7, 0x18 ;  /* 0x0000000725077291 */ /* 0x000fc8000f8ec0ff */
[----:B------:R-:W3:Y:S01]  /*4470*/  LDC R3, c[0x0][0xb0c] ;  /* 0x0002c300ff037b82 */ /* 0x000ee20000000800 */
[----:B------:R-:W-:Y:S02]  /*4480*/  UIADD3 UR13, UPT, UPT, UR7, 0x158, URZ ;  /* 0x00000158070d7890 */ /* 0x000fe4000fffe0ff */
[----:B--2---:R-:W-:Y:S02]  /*4490*/  UISETP.NE.U32.AND UP2, UPT, UR8, URZ, UPT ;  /* 0x000000ff0800728c */ /* 0x004fe4000bf45070 */
[----:B------:R-:W-:Y:S02]  /*44a0*/  UIADD3 UR33, UPT, UPT, UR7, 0x140, URZ ;  /* 0x0000014007217890 */ /* 0x000fe4000fffe0ff */
[----:B----4-:R-:W-:Y:S01]  /*44b0*/  UISETP.NE.U32.AND UP3, UPT, UR4, URZ, UPT ;  /* 0x000000ff0400728c */ /* 0x010fe2000bf65070 */
[----:B------:R-:W2:Y:S01]  /*44c0*/  LDC R18, c[0x0][0xb20] ;  /* 0x0002c800ff127b82 */ /* 0x000ea20000000800 */
[----:B-1----:R-:W-:Y:S01]  /*44d0*/  ISETP.NE.AND P1, PT, R0, 0x1, PT ;  /* 0x000000010000780c */ /* 0x002fe20003f25270 */
[----:B------:R-:W-:-:S02]  /*44e0*/  UISETP.NE.AND.EX UP2, UPT, UR9, URZ, UPT, UP2 ;  /* 0x000000ff0900728c */ /* 0x000fc4000bf45320 */
[----:B------:R-:W-:Y:S02]  /*44f0*/  UIADD3 UR25, UPT, UPT, UR7, 0x148, URZ ;  /* 0x0000014807197890 */ /* 0x000fe4000fffe0ff */
[----:B------:R-:W-:Y:S02]  /*4500*/  UIADD3 UR17, UPT, UPT, UR7, 0x150, URZ ;  /* 0x0000015007117890 */ /* 0x000fe4000fffe0ff */
[----:B------:R-:W1:Y:S01]  /*4510*/  LDC.64 R30, c[0x0][0x348] ;  /* 0x0000d200ff1e7b82 */ /* 0x000e620000000a00 */
[----:B------:R-:W-:Y:S02]  /*4520*/  UPRMT UR13, UR37, 0x654, UR13 ;  /* 0x00000654250d7896 */ /* 0x000fe4000800000d */
[----:B------:R-:W-:-:S05]  /*4530*/  UISETP.NE.AND.EX UP3, UPT, UR5, URZ, UPT, UP3 ;  /* 0x000000ff0500728c */ /* 0x000fca000bf65330 */
[----:B------:R-:W4:Y:S08]  /*4540*/  LDC.64 R16, c[0x0][0xb10] ;  /* 0x0002c400ff107b82 */ /* 0x000f300000000a00 */
[----:B------:R-:W1:Y:S08]  /*4550*/  LDC.64 R6, c[0x0][0xb18] ;  /* 0x0002c600ff067b82 */ /* 0x000e700000000a00 */
[----:B------:R-:W1:Y:S08]  /*4560*/  LDC.64 R4, c[0x0][0xb28] ;  /* 0x0002ca00ff047b82 */ /* 0x000e700000000a00 */
[----:B--23--:R-:W1:Y:S02]  /*4570*/  LDC R19, c[0x0][0x374] ;  /* 0x0000dd00ff137b82 */ /* 0x00ce640000000800 */
.L_x_95:
[C---:B------:R-:W-:Y:S02]  /*4580*/  LEA R0, R28.reuse, UR7, 0x3 ;  /* 0x000000071c007c11 */ /* 0x040fe4000f8e18ff */
[----:B------:R-:W-:Y:S02]  /*4590*/  SHF.L.U32 R2, R27, 0x1f, RZ ;  /* 0x0000001f1b027819 */ /* 0x000fe400000006ff */
[----:B------:R-:W-:Y:S02]  /*45a0*/  LEA R20, R28, UR7, 0x4 ;  /* 0x000000071c147c11 */ /* 0x000fe4000f8e20ff */
[----:B--2---:R-:W2:Y:S02]  /*45b0*/  SYNCS.PHASECHK.TRANS64.TRYWAIT P0, [R0+URZ+0x190], R2 ;  /* 0x00019002000075a7 */ /* 0x004ea400080011ff */
[----:B--2---:R-:W-:Y:S05]  /*45c0*/  @!P0 BRA `(.L_x_85) ;  /* 0x00000060001c8947 */ /* 0x004fea0003800000 */
.L_x_201:
[----:B------:R-:W-:Y:S01]  /*45d0*/  ISETP.GE.AND P0, PT, R40, 0x1, PT ;  /* 0x000000012800780c */ /* 0x000fe20003f06270 */
[----:B------:R-:W3:Y:S01]  /*45e0*/  LDS.128 R20, [R20+0x220] ;  /* 0x0002200014147984 */ /* 0x000ee20000000c00 */
[----:B--2---:R-:W-:Y:S01]  /*45f0*/  VIADD R0, R0, 0x1a0 ;  /* 0x000001a000007836 */ /* 0x004fe20000000000 */
[----:B------:R-:W-:Y:S01]  /*4600*/  @!PT LDS RZ, [RZ] ;  /* 0x00000000fffff984 */ /* 0x000fe20000000800 */
[----:B------:R-:W-:Y:S01]  /*4610*/  @!PT LDS RZ, [RZ] ;  /* 0x00000000fffff984 */ /* 0x000fe20000000800 */
[----:B------:R-:W-:Y:S01]  /*4620*/  @!PT LDS RZ, [RZ] ;  /* 0x00000000fffff984 */ /* 0x000fe20000000800 */
[----:B------:R-:W-:Y:S01]  /*4630*/  @!PT LDS RZ, [RZ] ;  /* 0x00000000fffff984 */ /* 0x000fe20000000800 */
[----:B------:R2:W-:Y:S06]  /*4640*/  MEMBAR.ALL.CTA ;  /* 0x0000000000007992 */ /* 0x0005ec0000008000 */
[----:B--2---:R-:W2:Y:S01]  /*4650*/  FENCE.VIEW.ASYNC.S ;  /* 0x00000000000073c6 */ /* 0x004ea20000000000 */
[----:B------:R-:W-:Y:S04]  /*4660*/  PRMT R0, RZ, 0x654, R0 ;  /* 0x00000654ff007816 */ /* 0x000fe80000000000 */
[----:B--2---:R2:W-:Y:S01]  /*4670*/  SYNCS.ARRIVE.TRANS64.RED.A1T0 RZ, [R0+URZ], RZ ;  /* 0x000000ff00ff79a7 */ /* 0x0045e200081004ff */
[----:B---3--:R-:W-:Y:S11]  /*4680*/  LOP3.LUT P3, RZ, R22, 0x1, RZ, 0xc0, !PT ;  /* 0x0000000116ff7812 */ /* 0x008ff6000786c0ff */
[----:B------:R-:W-:Y:S02]  /*4690*/  @!UPT UIADD3 URZ, UPT, UPT, URZ, URZ, URZ ;  /* 0x000000fffffff290 */ /* 0x000fe4000fffe0ff */
[----:B------:R-:W-:Y:S02]  /*46a0*/  @P3 MOV R11, R20 ;  /* 0x00000014000b3202 */ /* 0x000fe40000000f00 */
[----:B------:R-:W-:Y:S01]  /*46b0*/  @P3 LOP3.LUT R10, R21, 0xffff, RZ, 0xc0, !PT ;  /* 0x0000ffff150a3812 */ /* 0x000fe200078ec0ff */
[----:B--2---:R-:W-:Y:S06]  /*46c0*/  @!P0 BRA `(.L_x_86) ;  /* 0x0000000000a48947 */ /* 0x004fec0003800000 */
[-C--:B-1----:R-:W-:Y:S01]  /*46d0*/  IMAD.HI.U32 R0, R19, R7.reuse, RZ ;  /* 0x0000000713007227 */ /* 0x082fe200078e00ff */
[----:B------:R-:W-:Y:S02]  /*46e0*/  ISETP.NE.AND P0, PT, R6, 0x1, PT ;  /* 0x000000010600780c */ /* 0x000fe40003f05270 */
[----:B------:R-:W-:Y:S01]  /*46f0*/  ISETP.NE.AND P2, PT, R40, 0x1, PT ;  /* 0x000000012800780c */ /* 0x000fe20003f45270 */
[----:B----4-:R-:W-:Y:S01]  /*4700*/  IMAD.HI.U32 R9, R24, R16, RZ ;  /* 0x0000001018097227 */ /* 0x010fe200078e00ff */
[----:B------:R-:W-:Y:S02]  /*4710*/  SHF.R.U32.HI R0, RZ, R18, R0 ;  /* 0x00000012ff007219 */ /* 0x000fe40000011600 */
[----:B------:R-:W-:Y:S01]  /*4720*/  ISETP.NE.AND P4, PT, R3, 0x1, PT ;  /* 0x000000010300780c */ /* 0x000fe20003f85270 */
[----:B------:R-:W-:Y:S01]  /*4730*/  IMAD.HI.U32 R13, R10, R7, RZ ;  /* 0x000000070a0d7227 */ /* 0x000fe200078e00ff */
[----:B------:R-:W-:Y:S02]  /*4740*/  SHF.R.U32.HI R9, RZ, R17, R9 ;  /* 0x00000011ff097219 */ /* 0x000fe40000011609 */
[----:B------:R-:W-:Y:S01]  /*4750*/  SEL R0, R19, R0, !P0 ;  /* 0x0000000013007207 */ /* 0x000fe20004000000 */
[----:B------:R-:W-:Y:S01]  /*4760*/  IMAD.HI.U32 R12, R11, R16, RZ ;  /* 0x000000100b0c7227 */ /* 0x000fe200078e00ff */
[----:B------:R-:W-:Y:S03]  /*4770*/  SEL R9, R24, R9, !P4 ;  /* 0x0000000918097207 */ /* 0x000fe60006000000 */
[-C--:B------:R-:W-:Y:S01]  /*4780*/  IMAD.HI.U32 R8, R0, R4.reuse, RZ ;  /* 0x0000000400087227 */ /* 0x080fe200078e00ff */
[----:B------:R-:W-:Y:S03]  /*4790*/  SHF.R.U32.HI R12, RZ, R17, R12 ;  /* 0x00000011ff0c7219 */ /* 0x000fe6000001160c */
[----:B------:R-:W-:Y:S01]  /*47a0*/  IMAD.HI.U32 R2, R9, R4, RZ ;  /* 0x0000000409027227 */ /* 0x000fe200078e00ff */
[-C--:B------:R-:W-:Y:S02]  /*47b0*/  @P2 SHF.R.U32.HI R0, RZ, R5.reuse, R8 ;  /* 0x00000005ff002219 */ /* 0x080fe40000011608 */
[----:B------:R-:W-:Y:S02]  /*47c0*/  SHF.R.U32.HI R8, RZ, R18, R13 ;  /* 0x00000012ff087219 */ /* 0x000fe4000001160d */
[----:B------:R-:W-:Y:S01]  /*47d0*/  @P2 SHF.R.U32.HI R9, RZ, R5, R2 ;  /* 0x00000005ff092219 */ /* 0x000fe20000011602 */
[----:B------:R-:W-:Y:S01]  /*47e0*/  IMAD R0, R40, R0, RZ ;  /* 0x0000000028007224 */ /* 0x000fe200078e02ff */
[----:B------:R-:W-:Y:S02]  /*47f0*/  SEL R8, R10, R8, !P0 ;  /* 0x000000080a087207 */ /* 0x000fe40004000000 */
[----:B------:R-:W-:Y:S01]  /*4800*/  SEL R2, R11, R12, !P4 ;  /* 0x0000000c0b027207 */ /* 0x000fe20006000000 */
[----:B------:R-:W-:Y:S01]  /*4810*/  IMAD R12, R40, R9, RZ ;  /* 0x00000009280c7224 */ /* 0x000fe200078e02ff */
[C---:B------:R-:W-:Y:S01]  /*4820*/  ISETP.GE.AND P0, PT, R8.reuse, R0, PT ;  /* 0x000000000800720c */ /* 0x040fe20003f06270 */
[----:B------:R-:W-:Y:S03]  /*4830*/  IMAD.HI.U32 R0, R8, R4, RZ ;  /* 0x0000000408007227 */ /* 0x000fe600078e00ff */
[----:B------:R-:W-:Y:S02]  /*4840*/  ISETP.GE.OR P0, PT, R2, R12, P0 ;  /* 0x0000000c0200720c */ /* 0x000fe40000706670 */
[-C--:B------:R-:W-:Y:S04]  /*4850*/  SHF.R.U32.HI R0, RZ, R5.reuse, R0 ;  /* 0x00000005ff007219 */ /* 0x080fe80000011600 */
[----:B------:R-:W-:Y:S05]  /*4860*/  SEL R13, R8, R0, !P2 ;  /* 0x00000000080d7207 */ /* 0x000fea0005000000 */
[----:B------:R-:W-:Y:S02]  /*4870*/  IMAD.MOV R12, RZ, RZ, -R13 ;  /* 0x000000ffff0c7224 */ /* 0x000fe400078e0a0d */
[----:B------:R-:W-:Y:S04]  /*4880*/  @!P0 IMAD.HI.U32 R0, R2, R4, RZ ;  /* 0x0000000402008227 */ /* 0x000fe800078e00ff */
[----:B------:R-:W-:Y:S01]  /*4890*/  IMAD R12, R40, R12, R8 ;  /* 0x0000000c280c7224 */ /* 0x000fe200078e0208 */
[----:B------:R-:W-:Y:S04]  /*48a0*/  @!P0 SHF.R.U32.HI R0, RZ, R5, R0 ;  /* 0x00000005ff008219 */ /* 0x000fe80000011600 */
[----:B------:R-:W-:Y:S04]  /*48b0*/  @!P0 SEL R0, R2, R0, !P2 ;  /* 0x0000000002008207 */ /* 0x000fe80005000000 */
[----:B------:R-:W-:Y:S01]  /*48c0*/  @!P0 IADD3 R13, PT, PT, R13, -R0, RZ ;  /* 0x800000000d0d8210 */ /* 0x000fe20007ffe0ff */
[----:B------:R-:W-:Y:S01]  /*48d0*/  @!P0 IMAD R0, R9, R12, R0 ;  /* 0x0000000c09008224 */ /* 0x000fe200078e0200 */
[----:B------:R-:W-:Y:S01]  /*48e0*/  IADD3 R9, PT, PT, -R8, RZ, RZ ;  /* 0x000000ff08097210 */ /* 0x000fe20007ffe1ff */
[--C-:B------:R-:W-:Y:S02]  /*48f0*/  IMAD.MOV R12, RZ, RZ, -R2.reuse ;  /* 0x000000ffff0c7224 */ /* 0x100fe400078e0a02 */
[----:B------:R-:W-:Y:S02]  /*4900*/  @!P0 IMAD R8, R13, R40, R2 ;  /* 0x000000280d088224 */ /* 0x000fe400078e0202 */
[----:B------:R-:W-:Y:S02]  /*4910*/  @!P0 IMAD.MOV.U32 R2, RZ, RZ, R0 ;  /* 0x000000ffff028224 */ /* 0x000fe400078e0000 */
[----:B------:R-:W-:Y:S02]  /*4920*/  IMAD R11, R3, R12, R11 ;  /* 0x0000000c030b7224 */ /* 0x000fe400078e020b */
[----:B------:R-:W-:Y:S02]  /*4930*/  IMAD R10, R6, R9, R10 ;  /* 0x00000009060a7224 */ /* 0x000fe400078e020a */
[----:B------:R-:W-:Y:S02]  /*4940*/  IMAD R11, R2, R3, R11 ;  /* 0x00000003020b7224 */ /* 0x000fe400078e020b */
[----:B------:R-:W-:Y:S02]  /*4950*/  IMAD R10, R8, R6, R10 ;  /* 0x00000006080a7224 */ /* 0x000fe400078e020a */
.L_x_86:
[----:B------:R-:W-:Y:S05]  /*4960*/  BRA.U UP1, `(.L_x_87) ;  /* 0x0000000101107547 */ /* 0x000fea000b800000 */
[----:B------:R-:W-:Y:S04]  /*4970*/  MOV R2, UR6 ;  /* 0x0000000600027c02 */ /* 0x000fe80008000f00 */
[----:B------:R-:W-:Y:S04]  /*4980*/  SHF.L.U32 R2, R2, 0x1f, RZ ;  /* 0x0000001f02027819 */ /* 0x000fe800000006ff */
[----:B------:R-:W2:Y:S02]  /*4990*/  SYNCS.PHASECHK.TRANS64.TRYWAIT P0, [UR7+0x188], R2 ;  /* 0x00018802ff0075a7 */ /* 0x000ea40008001107 */
[----:B--2---:R-:W-:Y:S05]  /*49a0*/  @!P0 BRA `(.L_x_88) ;  /* 0x0000005c00388947 */ /* 0x004fea0003800000 */
.L_x_87:
[----:B------:R-:W-:Y:S02]  /*49b0*/  R2UR UR35, R15 ;  /* 0x000000000f2372ca */ /* 0x000fe400000e0000 */
[----:B------:R-:W-:Y:S02]  /*49c0*/  R2UR UR34, R14 ;  /* 0x000000000e2272ca */ /* 0x000fe400000e0000 */
[----:B------:R-:W-:Y:S02]  /*49d0*/  ISETP.NE.U32.AND P2, PT, RZ, UR4, PT ;  /* 0x00000004ff007c0c */ /* 0x000fe4000bf45070 */
[----:B------:R-:W-:Y:S02]  /*49e0*/  SHF.L.U32 R14, R29, 0x1f, RZ ;  /* 0x0000001f1d0e7819 */ /* 0x000fe400000006ff */
[----:B------:R-:W-:Y:S05]  /*49f0*/  ISETP.NE.AND.EX P2, PT, RZ, UR5, PT, P2 ;  /* 0x00000005ff007c0c */ /* 0x000fea000bf45320 */
[----:B------:R-:W-:Y:S02]  /*4a00*/  USHF.L.U32 UR35, UR35, 0x6, URZ ;  /* 0x0000000623237899 */ /* 0x000fe400080006ff */
[----:B------:R-:W-:Y:S01]  /*4a10*/  USHF.L.U32 UR34, UR34, 0x8, URZ ;  /* 0x0000000822227899 */ /* 0x000fe200080006ff */
[----:B------:R-:W-:Y:S11]  /*4a20*/  BRA.U !UP3, `(.L_x_89) ;  /* 0x000000010b347547 */ /* 0x000ff6000b800000 */
[----:B------:R-:W-:Y:S01]  /*4a30*/  UPLOP3.LUT UP0, UPT, UPT, UPT, UP2, 0x80, 0x8 ;  /* 0x000000000008789c */ /* 0x000fe20003f0f020 */
[----:B--2---:R-:W-:Y:S02]  /*4a40*/  HFMA2 R0, -RZ, RZ, 0, 5.9604644775390625e-08 ;  /* 0x00000001ff007431 */ /* 0x004fe400000001ff */
[----:B------:R-:W-:Y:S03]  /*4a50*/  IMAD.MOV.U32 R96, RZ, RZ, 0x1 ;  /* 0x00000001ff607424 */ /* 0x000fe600078e00ff */
[----:B------:R-:W-:Y:S05]  /*4a60*/  PLOP3.LUT P0, PT, PT, PT, UP0, 0x80, 0x8 ;  /* 0x000000000008781c */ /* 0x000fea0003f0f008 */
[----:B------:R-:W2:Y:S01]  /*4a70*/  @UP0 LDCU.64 UR10, c[0x0][0x888] ;  /* 0x00011100ff0a07ac */ /* 0x000ea20008000a00 */
[----:B------:R-:W-:Y:S07]  /*4a80*/  @UP0 UIMAD UR8, UR36, UR4, URZ ;  /* 0x00000004240802a4 */ /* 0x000fee000f8e02ff */
[----:B------:R-:W-:Y:S01]  /*4a90*/  @!P0 PRMT R96, R0, 0x7610, R96 ;  /* 0x0000761000608816 */ /* 0x000fe20000000060 */
[----:B--2---:R-:W-:Y:S03]  /*4aa0*/  @UP0 UIMAD.WIDE UR10, UR8, 0x4, UR10 ;  /* 0x00000004080a08a5 */ /* 0x004fe6000f8e020a */
[----:B------:R-:W2:Y:S03]  /*4ab0*/  @!UP0 LDCU UR8, c[0x0][0x880] ;  /* 0x00011000ff0887ac */ /* 0x000ea60008000800 */
[----:B------:R-:W-:Y:S01]  /*4ac0*/  IMAD.U32 R8, RZ, RZ, UR10 ;  /* 0x0000000aff087e24 */ /* 0x000fe2000f8e00ff */
[----:B------:R-:W-:Y:S05]  /*4ad0*/  MOV R9, UR11 ;  /* 0x0000000b00097c02 */ /* 0x000fea0008000f00 */
[----:B-----5:R3:W5:Y:S02]  /*4ae0*/  @P0 LDG.E R49, desc[UR46][R8.64] ;  /* 0x0000002e08310981 */ /* 0x020764000c1e1900 */
[----:B--23--:R-:W-:Y:S07]  /*4af0*/  @!P0 IMAD.U32 R49, RZ, RZ, UR8 ;  /* 0x00000008ff318e24 */ /* 0x00cfee000f8e00ff */
.L_x_89:
[----:B-----5:R-:W-:Y:S01]  /*4b00*/  @!P2 FSETP.EQ.AND P0, PT, R49, RZ, PT ;  /* 0x000000ff3100a20b */ /* 0x020fe20003f02000 */
[----:B------:R-:W-:Y:S01]  /*4b10*/  @!UPT UIADD3 URZ, UPT, UPT, URZ, URZ, URZ ;  /* 0x000000fffffff290 */ /* 0x000fe2000fffe0ff */
[----:B------:R-:W-:Y:S11]  /*4b20*/  @!P2 BRA `(.L_x_90) ;  /* 0x000000000014a947 */ /* 0x000ff60003800000 */
[----:B------:R-:W-:Y:S02]  /*4b30*/  LOP3.LUT P2, RZ, R96, 0xff, RZ, 0xc0, !PT ;  /* 0x000000ff60ff7812 */ /* 0x000fe4000784c0ff */
[----:B------:R-:W-:Y:S04]  /*4b40*/  PLOP3.LUT P0, PT, PT, PT, UP0, 0x80, 0x8 ;  /* 0x000000000008781c */ /* 0x000fe80003f0f008 */
[----:B------:R-:W-:Y:S07]  /*4b50*/  PLOP3.LUT P0, PT, P0, PT, PT, 0x8, 0x80 ;  /* 0x000000000080781c */ /* 0x000fee000070e170 */
[----:B------:R-:W-:Y:S11]  /*4b60*/  @P2 FSETP.EQ.AND P0, PT, R49, RZ, PT ;  /* 0x000000ff3100220b */ /* 0x000ff60003f02000 */
[----:B------:R-:W-:Y:S02]  /*4b70*/  @!UPT UIADD3 URZ, UPT, UPT, URZ, URZ, URZ ;  /* 0x000000fffffff290 */ /* 0x000fe4000fffe0ff */
.L_x_90:
[----:B------:R-:W3:Y:S01]  /*4b80*/  SYNCS.PHASECHK.TRANS64.TRYWAIT P2, [UR7+0x160], R14 ;  /* 0x0001600eff0075a7 */ /* 0x000ee20008041107 */
[----:B------:R-:W-:Y:S04]  /*4b90*/  ELECT P4, URZ, PT ;  /* 0x0000000000ff782f */ /* 0x000fe80003880000 */
[----:B------:R-:W-:Y:S11]  /*4ba0*/  PLOP3.LUT P4, PT, P0, P4, PT, 0xf2, 0x2f ;  /* 0x00000000002f781c */ /* 0x000ff60000789e72 */
[----:B------:R-:W-:Y:S02]  /*4bb0*/  @!UPT UIADD3 URZ, UPT, UPT, URZ, URZ, URZ ;  /* 0x000000fffffff290 */ /* 0x000fe4000fffe0ff */
[----:B-1----:R-:W-:Y:S05]  /*4bc0*/  @!P4 IADD3 R8, P0, PT, R30, 0x580, RZ ;  /* 0x000005801e08c810 */ /* 0x002fea0007f1e0ff */
[----:B--2---:R-:W-:Y:S01]  /*4bd0*/  @!P4 IMAD.X R2, RZ, RZ, R31, P0 ;  /* 0x000000ffff02c224 */ /* 0x004fe200000e061f */
[----:B---3--:R-:W-:Y:S07]  /*4be0*/  @!P2 BRA `(.L_x_91) ;  /* 0x0000005800c0a947 */ /* 0x008fee0003800000 */
.L_x_204:
[----:B------:R-:W-:Y:S01]  /*4bf0*/  @!P4 R2UR UR8, R2 ;  /* 0x000000000208c2ca */ /* 0x000fe200000e0000 */
[----:B------:R-:W-:Y:S01]  /*4c00*/  VOTEU.ALL UP1, P4 ;  /* 0x0000000000ff7886 */ /* 0x000fe20002020000 */
[----:B------:R-:W-:Y:S01]  /*4c10*/  @!P4 R2UR UR9, R8 ;  /* 0x000000000809c2ca */ /* 0x000fe200000e0000 */
[----:B-1----:R-:W-:Y:S01]  /*4c20*/  @!P4 IMAD.MOV.U32 R0, RZ, RZ, 0x1000 ;  /* 0x00001000ff00c424 */ /* 0x002fe200078e00ff */
[----:B------:R-:W-:Y:S01]  /*4c30*/  UMOV UR10, 0x0 ;  /* 0x00000000000a7882 */ /* 0x000fe20000000000 */
[----:B------:R-:W-:Y:S01]  /*4c40*/  UMOV UR11, 0x10000000 ;  /* 0x10000000000b7882 */ /* 0x000fe20000000000 */
[----:B------:R-:W-:Y:S01]  /*4c50*/  @!UP1 UIADD3 UR32, UPT, UPT, UR7, 0x400, URZ ;  /* 0x0000040007209890 */ /* 0x000fe2000fffe0ff */
[----:B------:R-:W-:Y:S06]  /*4c60*/  VOTEU.ALL UP1, P4 ;  /* 0x0000000000ff7886 */ /* 0x000fec0002020000 */
[----:B------:R-:W-:Y:S01]  /*4c70*/  IMAD.U32 R9, RZ, RZ, UR8 ;  /* 0x00000008ff097e24 */ /* 0x000fe2000f8e00ff */
[----:B------:R-:W-:Y:S01]  /*4c80*/  UPRMT UR8, UR37, 0x654, UR33 ;  /* 0x0000065425087896 */ /* 0x000fe20008000021 */
[----:B------:R-:W-:Y:S03]  /*4c90*/  IMAD.U32 R8, RZ, RZ, UR9 ;  /* 0x00000009ff087e24 */ /* 0x000fe6000f8e00ff */
[----:B------:R-:W-:Y:S02]  /*4ca0*/  @!P4 R2UR UR15, R9 ;  /* 0x00000000090fc2ca */ /* 0x000fe400000e0000 */
[----:B------:R-:W-:Y:S02]  /*4cb0*/  @!P4 R2UR UR14, R8 ;  /* 0x00000000080ec2ca */ /* 0x000fe400000e0000 */
[----:B------:R-:W-:Y:S05]  /*4cc0*/  @!P4 IADD3 R8, P0, PT, R30, 0x580, RZ ;  /* 0x000005801e08c810 */ /* 0x000fea0007f1e0ff */
[----:B------:R-:W-:Y:S06]  /*4cd0*/  @!P4 IMAD.X R2, RZ, RZ, R31, P0 ;  /* 0x000000ffff02c224 */ /* 0x000fec00000e061f */
[----:B------:R1:W-:Y:S01]  /*4ce0*/  @!UP1 UTMALDG.3D [UR32], [UR14], desc[UR10] ;  /* 0x00000a200e0095b4 */ /* 0x0003e20008011000 */
[----:B------:R1:W-:Y:S01]  /*4cf0*/  @!P4 SYNCS.ARRIVE.TRANS64.RED.A0TR RZ, [UR7+0x140], R0 ;  /* 0x00014000ffffc9a7 */ /* 0x0003e20008300407 */
[----:B------:R-:W-:Y:S01]  /*4d00*/  SYNCS.ARRIVE.TRANS64.RED.A1T0 RZ, [UR8], RZ ;  /* 0x000000ffffff79a7 */ /* 0x000fe20008100408 */
[----:B------:R-:W2:Y:S02]  /*4d10*/  SYNCS.PHASECHK.TRANS64.TRYWAIT P2, [UR7+0x168], R14 ;  /* 0x0001680eff0075a7 */ /* 0x000ea40008041107 */
[----:B-12---:R-:W-:Y:S05]  /*4d20*/  @!P2 BRA `(.L_x_92) ;  /* 0x000000580088a947 */ /* 0x006fea0003800000 */
.L_x_206:
[----:B------:R-:W-:Y:S01]  /*4d30*/  @!P4 R2UR UR8, R2 ;  /* 0x000000000208c2ca */ /* 0x000fe200000e0000 */
[----:B------:R-:W-:Y:S01]  /*4d40*/  VOTEU.ALL UP1, P4 ;  /* 0x0000000000ff7886 */ /* 0x000fe20002020000 */
[----:B------:R-:W-:Y:S01]  /*4d50*/  @!P4 R2UR UR9, R8 ;  /* 0x000000000809c2ca */ /* 0x000fe200000e0000 */
[----:B-1----:R-:W-:Y:S01]  /*4d60*/  @!P4 IMAD.MOV.U32 R0, RZ, RZ, 0x1000 ;  /* 0x00001000ff00c424 */ /* 0x002fe200078e00ff */
[----:B------:R-:W-:Y:S01]  /*4d70*/  UMOV UR10, 0x0 ;  /* 0x00000000000a7882 */ /* 0x000fe20000000000 */
[----:B------:R-:W-:Y:S01]  /*4d80*/  UMOV UR11, 0x10000000 ;  /* 0x10000000000b7882 */ /* 0x000fe20000000000 */
[----:B------:R-:W-:Y:S02]  /*4d90*/  @!UP1 UIADD3 UR26, UPT, UPT, UR34, 0x40, URZ ;  /* 0x00000040221a9890 */ /* 0x000fe4000fffe0ff */
[----:B------:R-:W-:Y:S01]  /*4da0*/  @!UP1 UIADD3 UR24, UPT, UPT, UR7, 0x1400, URZ ;  /* 0x0000140007189890 */ /* 0x000fe2000fffe0ff */
[----:B------:R-:W-:Y:S01]  /*4db0*/  VOTEU.ALL UP1, P4 ;  /* 0x0000000000ff7886 */ /* 0x000fe20002020000 */
[----:B------:R-:W-:Y:S01]  /*4dc0*/  UMOV UR27, UR35 ;  /* 0x00000023001b7c82 */ /* 0x000fe20008000000 */
[----:B------:R-:W-:Y:S02]  /*4dd0*/  UMOV UR28, UR36 ;  /* 0x00000024001c7c82 */ /* 0x000fe40008000000 */
        /* <DEDUP_REMOVED lines=12> */
.L_x_208:
[----:B------:R-:W2:Y:S01]  /*4ea0*/  LDC.64 R12, c[0x0][0xb18] ;  /* 0x0002c600ff0c7b82 */ /* 0x000ea20000000a00 */
[----:B------:R-:W-:Y:S01]  /*4eb0*/  @!P4 R2UR UR8, R2 ;  /* 0x000000000208c2ca */ /* 0x000fe200000e0000 */
[----:B------:R-:W-:Y:S01]  /*4ec0*/  VOTEU.ALL UP1, P4 ;  /* 0x0000000000ff7886 */ /* 0x000fe20002020000 */
[----:B------:R-:W-:Y:S01]  /*4ed0*/  @!P4 R2UR UR9, R8 ;  /* 0x000000000809c2ca */ /* 0x000fe200000e0000 */
[----:B-1----:R-:W-:Y:S01]  /*4ee0*/  @!P4 IMAD.MOV.U32 R0, RZ, RZ, 0x1000 ;  /* 0x00001000ff00c424 */ /* 0x002fe200078e00ff */
[----:B------:R-:W-:Y:S03]  /*4ef0*/  UMOV UR10, 0x0 ;  /* 0x00000000000a7882 */ /* 0x000fe60000000000 */
[----:B------:R-:W1:Y:S01]  /*4f00*/  @!P1 LDC R2, c[0x0][0xb0c] ;  /* 0x0002c300ff029b82 */ /* 0x000e620000000800 */
[----:B------:R-:W-:Y:S01]  /*4f10*/  @!UP1 UIADD3 UR18, UPT, UPT, UR34, 0x80, URZ ;  /* 0x0000008022129890 */ /* 0x000fe2000fffe0ff */
[----:B------:R-:W-:Y:S01]  /*4f20*/  @P3 SHF.R.U32.HI R26, RZ, 0x10, R21 ;  /* 0x00000010ff1a3819 */ /* 0x000fe20000011615 */
[----:B------:R-:W-:Y:S01]  /*4f30*/  @!UP1 UIADD3 UR16, UPT, UPT, UR7, 0x2400, URZ ;  /* 0x0000240007109890 */ /* 0x000fe2000fffe0ff */
[----:B------:R-:W-:Y:S01]  /*4f40*/  VIADD R28, R28, 0x1 ;  /* 0x000000011c1c7836 */ /* 0x000fe20000000000 */
[----:B------:R-:W-:Y:S01]  /*4f50*/  VOTEU.ALL UP1, P4 ;  /* 0x0000000000ff7886 */ /* 0x000fe20002020000 */
[----:B------:R-:W-:Y:S01]  /*4f60*/  UMOV UR11, 0x10000000 ;  /* 0x10000000000b7882 */ /* 0x000fe20000000000 */
[----:B------:R-:W-:Y:S01]  /*4f70*/  UMOV UR19, UR35 ;  /* 0x0000002300137c82 */ /* 0x000fe20008000000 */
[----:B------:R-:W-:Y:S01]  /*4f80*/  IMAD.U32 R9, RZ, RZ, UR8 ;  /* 0x00000008ff097e24 */ /* 0x000fe2000f8e00ff */
[----:B------:R-:W-:Y:S01]  /*4f90*/  UMOV UR20, UR36 ;  /* 0x0000002400147c82 */ /* 0x000fe20008000000 */
[----:B------:R-:W-:Y:S01]  /*4fa0*/  IMAD.U32 R8, RZ, RZ, UR9 ;  /* 0x00000009ff087e24 */ /* 0x000fe2000f8e00ff */
[----:B------:R-:W-:Y:S02]  /*4fb0*/  UPRMT UR8, UR37, 0x654, UR17 ;  /* 0x0000065425087896 */ /* 0x000fe40008000011 */
[----:B------:R-:W-:Y:S02]  /*4fc0*/  @!P4 R2UR UR15, R9 ;  /* 0x00000000090fc2ca */ /* 0x000fe400000e0000 */
[----:B------:R-:W-:Y:S02]  /*4fd0*/  @!P4 R2UR UR14, R8 ;  /* 0x00000000080ec2ca */ /* 0x000fe400000e0000 */
[----:B------:R-:W3:Y:S11]  /*4fe0*/  LDC.64 R8, c[0x0][0xb10] ;  /* 0x0002c400ff087b82 */ /* 0x000ef60000000a00 */
[----:B------:R1:W-:Y:S01]  /*4ff0*/  @!UP1 UTMALDG.3D [UR16], [UR14], desc[UR10] ;  /* 0x00000a100e0095b4 */ /* 0x0003e20008011000 */
[----:B------:R5:W-:Y:S01]  /*5000*/  @!P4 SYNCS.ARRIVE.TRANS64.RED.A0TR RZ, [UR7+0x150], R0 ;  /* 0x00015000ffffc9a7 */ /* 0x000be20008300407 */
[C---:B---3--:R-:W-:Y:S01]  /*5010*/  @!P1 IMAD.HI.U32 R8, R11.reuse, R8, RZ ;  /* 0x000000080b089227 */ /* 0x048fe200078e00ff */
[----:B--2---:R-:W-:Y:S02]  /*5020*/  @!P1 ISETP.NE.AND P0, PT, R12, 0x1, PT ;  /* 0x000000010c00980c */ /* 0x004fe40003f05270 */
[----:B-1----:R-:W-:Y:S01]  /*5030*/  @!P1 ISETP.NE.AND P2, PT, R2, 0x1, PT ;  /* 0x000000010200980c */ /* 0x002fe20003f45270 */
[----:B------:R-:W-:Y:S01]  /*5040*/  SYNCS.ARRIVE.TRANS64.RED.A1T0 RZ, [UR8], RZ ;  /* 0x000000ffffff79a7 */ /* 0x000fe20008100408 */
[C---:B------:R-:W-:Y:S01]  /*5050*/  @!P1 IMAD.HI.U32 R13, R10.reuse, R13, RZ ;  /* 0x0000000d0a0d9227 */ /* 0x040fe200078e00ff */
[----:B------:R-:W-:Y:S04]  /*5060*/  @!P1 SHF.R.U32.HI R8, RZ, R9, R8 ;  /* 0x00000009ff089219 */ /* 0x000fe80000011608 */
[----:B------:R-:W-:Y:S01]  /*5070*/  @!P1 SEL R8, R11, R8, !P2 ;  /* 0x000000080b089207 */ /* 0x000fe20005000000 */
[----:B------:R-:W1:Y:S01]  /*5080*/  SYNCS.PHASECHK.TRANS64.TRYWAIT P5, [UR7+0x178], R14 ;  /* 0x0001780eff0075a7 */ /* 0x000e6200080a1107 */
[----:B-----5:R-:W2:Y:S02]  /*5090*/  @!P1 LDC R0, c[0x0][0xb20] ;  /* 0x0002c800ff009b82 */ /* 0x020ea40000000800 */
[----:B--2---:R-:W-:Y:S04]  /*50a0*/  @!P1 SHF.R.U32.HI R0, RZ, R0, R13 ;  /* 0x00000000ff009219 */ /* 0x004fe8000001160d */
[----:B------:R-:W-:Y:S05]  /*50b0*/  @!P1 SEL R9, R10, R0, !P0 ;  /* 0x000000000a099207 */ /* 0x000fea0004000000 */
[----:B------:R-:W-:Y:S02]  /*50c0*/  @!P1 IMAD.IADD R0, R9, 0x1, -R8 ;  /* 0x0000000109009824 */ /* 0x000fe400078e0a08 */
[----:B------:R-:W-:Y:S02]  /*50d0*/  @!P1 IMAD.IADD R8, R8, 0x1, -R9 ;  /* 0x0000000108089824 */ /* 0x000fe400078e0a09 */
[----:B------:R-:W-:Y:S02]  /*50e0*/  @!P1 IMAD R11, R0, R2, R11 ;  /* 0x00000002000b9224 */ /* 0x000fe400078e020b */
[----:B------:R-:W-:Y:S01]  /*50f0*/  @!P1 IMAD R10, R8, R12, R10 ;  /* 0x0000000c080a9224 */ /* 0x000fe200078e020a */
[----:B-1----:R-:W-:Y:S06]  /*5100*/  @!P5 BRA `(.L_x_94) ;  /* 0x0000005400c0d947 */ /* 0x002fec0003800000 */
.L_x_210:
[----:B------:R-:W-:Y:S01]  /*5110*/  @!P4 IADD3 R2, P0, PT, R30, 0x580, RZ ;  /* 0x000005801e02c810 */ /* 0x000fe20007f1e0ff */
[----:B------:R-:W-:Y:S01]  /*5120*/  VOTEU.ALL UP1, P4 ;  /* 0x0000000000ff7886 */ /* 0x000fe20002020000 */
[----:B------:R-:W-:Y:S01]  /*5130*/  UMOV UR18, 0x0 ;  /* 0x0000000000127882 */ /* 0x000fe20000000000 */
[----:B------:R-:W-:Y:S01]  /*5140*/  UMOV UR19, 0x10000000 ;  /* 0x1000000000137882 */ /* 0x000fe20000000000 */
[----:B------:R-:W-:Y:S01]  /*5150*/  @!P4 R2UR UR9, R2 ;  /* 0x000000000209c2ca */ /* 0x000fe200000e0000 */
[----:B-1----:R-:W-:Y:S01]  /*5160*/  @!P4 IMAD.X R0, RZ, RZ, R31, P0 ;  /* 0x000000ffff00c224 */ /* 0x002fe200000e061f */
[----:B------:R-:W-:Y:S01]  /*5170*/  @!UP1 UIADD3 UR10, UPT, UPT, UR34, 0xc0, URZ ;  /* 0x000000c0220a9890 */ /* 0x000fe2000fffe0ff */
[----:B------:R-:W-:Y:S01]  /*5180*/  ISETP.NE.AND P0, PT, R28, 0x2, PT ;  /* 0x000000021c00780c */ /* 0x000fe20003f05270 */
[----:B------:R-:W-:Y:S01]  /*5190*/  UMOV UR11, UR35 ;  /* 0x00000023000b7c82 */ /* 0x000fe20008000000 */
[----:B------:R-:W-:Y:S01]  /*51a0*/  UMOV UR12, UR36 ;  /* 0x00000024000c7c82 */ /* 0x000fe20008000000 */
[----:B------:R-:W-:Y:S01]  /*51b0*/  @!P4 R2UR UR8, R0 ;  /* 0x000000000008c2ca */ /* 0x000fe200000e0000 */
[----:B------:R-:W-:Y:S01]  /*51c0*/  IMAD.IADD R14, R10, 0x1, R94 ;  /* 0x000000010a0e7824 */ /* 0x000fe200078e025e */
[----:B------:R-:W-:Y:S01]  /*51d0*/  @P3 R2UR UR36, R26 ;  /* 0x000000001a2432ca */ /* 0x000fe200000e0000 */
[----:B------:R-:W-:Y:S01]  /*51e0*/  IMAD.IADD R15, R11, 0x1, R95 ;  /* 0x000000010b0f7824 */ /* 0x000fe200078e025f */
[----:B------:R-:W-:Y:S02]  /*51f0*/  SEL R0, RZ, 0x1, P0 ;  /* 0x00000001ff007807 */ /* 0x000fe40000000000 */
[----:B------:R-:W-:Y:S01]  /*5200*/  LOP3.LUT R29, R29, 0x1, RZ, 0x3c, !PT ;  /* 0x000000011d1d7812 */ /* 0x000fe200078e3cff */
[----:B------:R-:W-:Y:S01]  /*5210*/  IMAD.U32 R8, RZ, RZ, UR9 ;  /* 0x00000009ff087e24 */ /* 0x000fe2000f8e00ff */
[----:B------:R-:W-:Y:S01]  /*5220*/  @!UP1 UIADD3 UR9, UPT, UPT, UR7, 0x158, URZ ;  /* 0x0000015807099890 */ /* 0x000fe2000fffe0ff */
[----:B------:R-:W-:Y:S02]  /*5230*/  LOP3.LUT R27, R27, R0, RZ, 0x3c, !PT ;  /* 0x000000001b1b7212 */ /* 0x000fe400078e3cff */
[----:B------:R-:W-:Y:S02]  /*5240*/  SEL R28, R28, RZ, P0 ;  /* 0x000000ff1c1c7207 */ /* 0x000fe40000000000 */
[----:B------:R-:W-:Y:S01]  /*5250*/  IMAD.U32 R9, RZ, RZ, UR8 ;  /* 0x00000008ff097e24 */ /* 0x000fe2000f8e00ff */
[----:B------:R-:W-:Y:S01]  /*5260*/  @!P4 R2UR UR14, R8 ;  /* 0x00000000080ec2ca */ /* 0x000fe200000e0000 */
[----:B------:R-:W-:Y:S01]  /*5270*/  @!UP1 UIADD3 UR8, UPT, UPT, UR7, 0x3400, URZ ;  /* 0x0000340007089890 */ /* 0x000fe2000fffe0ff */
[----:B------:R-:W-:Y:S02]  /*5280*/  VOTEU.ALL UP1, P4 ;  /* 0x0000000000ff7886 */ /* 0x000fe40002020000 */
[----:B------:R-:W-:Y:S11]  /*5290*/  @!P4 R2UR UR15, R9 ;  /* 0x00000000090fc2ca */ /* 0x000ff600000e0000 */
[----:B------:R-:W-:Y:S02]  /*52a0*/  @!UPT UIADD3 URZ, UPT, UPT, URZ, URZ, URZ ;  /* 0x000000fffffff290 */ /* 0x000fe4000fffe0ff */
[----:B------:R2:W-:Y:S01]  /*52b0*/  @!UP1 UTMALDG.3D [UR8], [UR14], desc[UR18] ;  /* 0x000012080e0095b4 */ /* 0x0005e20008011000 */
[----:B------:R2:W-:Y:S01]  /*52c0*/  @!P4 SYNCS.ARRIVE.TRANS64.RED.A0TR RZ, [UR7+0x158], R25 ;  /* 0x00015819ffffc9a7 */ /* 0x0005e20008300407 */
[----:B------:R-:W-:Y:S01]  /*52d0*/  UPLOP3.LUT UP1, UPT, UPT, UPT, UPT, 0x80, 0x8 ;  /* 0x000000000008789c */ /* 0x000fe20003f2f070 */
[----:B------:R-:W-:Y:S01]  /*52e0*/  SYNCS.ARRIVE.TRANS64.RED.A1T0 RZ, [UR13], RZ ;  /* 0x000000ffffff79a7 */ /* 0x000fe2000810040d */
[----:B------:R-:W-:Y:S09]  /*52f0*/  @P3 BRA `(.L_x_95) ;  /* 0xfffffff000a03947 */ /* 0x000ff2000383ffff */
[----:B------:R-:W-:-:S04]  /*5300*/  SHF.L.U32 R2, R29, 0x1f, RZ ;  /* 0x0000001f1d027819 */ /* 0x000fc800000006ff */
[----:B------:R-:W1:Y:S02]  /*5310*/  SYNCS.PHASECHK.TRANS64.TRYWAIT P0, [UR7+0x160], R2 ;  /* 0x00016002ff0075a7 */ /* 0x000e640008001107 */
[----:B-1----:R-:W-:Y:S05]  /*5320*/  @!P0 BRA `(.L_x_96) ;  /* 0x0000005400508947 */ /* 0x002fea0003800000 */
.L_x_212:
[----:B------:R-:W3:Y:S02]  /*5330*/  SYNCS.PHASECHK.TRANS64.TRYWAIT P0, [UR7+0x168], R2 ;  /* 0x00016802ff0075a7 */ /* 0x000ee40008001107 */
[----:B---3--:R-:W-:Y:S05]  /*5340*/  @!P0 BRA `(.L_x_97) ;  /* 0x0000005400608947 */ /* 0x008fea0003800000 */
.L_x_214:
[----:B------:R-:W3:Y:S02]  /*5350*/  SYNCS.PHASECHK.TRANS64.TRYWAIT P0, [UR7+0x170], R2 ;  /* 0x00017002ff0075a7 */ /* 0x000ee40008001107 */
[----:B---3--:R-:W-:Y:S05]  /*5360*/  @!P0 BRA `(.L_x_98) ;  /* 0x0000005400708947 */ /* 0x008fea0003800000 */
.L_x_216:
[----:B-1----:R-:W-:-:S07]  /*5370*/  MOV R0, UR7 ;  /* 0x0000000700007c02 */ /* 0x002fce0008000f00 */
.L_x_99:
[----:B-1----:R-:W-:-:S04]  /*5380*/  SHF.L.U32 R2, R29, 0x1f, RZ ;  /* 0x0000001f1d027819 */ /* 0x002fc800000006ff */
[----:B------:R1:W3:Y:S03]  /*5390*/  SYNCS.PHASECHK.TRANS64.TRYWAIT P0, [R0+URZ+0x178], R2 ;  /* 0x00017802000075a7 */ /* 0x0002e600080011ff */
[----:B---3--:R-:W-:Y:S05]  /*53a0*/  @!P0 NANOSLEEP.SYNCS 0x989680 ;  /* 0x009896800000895d */ /* 0x008fea0003900000 */
[----:B------:R-:W3:Y:S02]  /*53b0*/  @!P0 SYNCS.PHASECHK.TRANS64 P0, [R0+URZ+0x178], R2 ;  /* 0x00017802000085a7 */ /* 0x000ee400080010ff */
[----:B--23--:R-:W-:Y:S05]  /*53c0*/  @P0 EXIT ;  /* 0x000000000000094d */ /* 0x00cfea0003800000 */
[----:B------:R-:W-:Y:S05]  /*53d0*/  BRA `(.L_x_99) ;  /* 0xfffffffc00e87947 */ /* 0x000fea000383ffff */
.L_x_84:
[----:B------:R-:W-:-:S06]  /*53e0*/  UISETP.GE.AND UP1, UPT, UR8, 0x4, UPT ;  /* 0x000000040800788c */ /* 0x000fcc000bf26270 */
[----:B------:R-:W-:-:S13]  /*53f0*/  PLOP3.LUT P0, PT, PT, PT, UP1, 0x80, 0x8 ;  /* 0x000000000008781c */ /* 0x000fda0003f0f018 */
[----:B------:R-:W-:Y:S05]  /*5400*/  @!P0 EXIT ;  /* 0x000000000000894d */ /* 0x000fea0003800000 */
[----:B------:R-:W-:Y:S01]  /*5410*/  BAR.SYNC.DEFER_BLOCKING 0x6, 0xa0 ;  /* 0x0182800000007b1d */ /* 0x000fe20000010000 */
[C---:B------:R-:W-:Y:S01]  /*5420*/  IMAD.SHL.U32 R3, R108.reuse, 0x40, RZ ;  /* 0x000000406c037824 */ /* 0x040fe200078e00ff */
[C---:B------:R-:W-:Y:S01]  /*5430*/  LOP3.LUT R110, R108.reuse, 0x60, RZ, 0xc0, !PT ;  /* 0x000000606c6e7812 */ /* 0x040fe200078ec0ff */
[C---:B------:R-:W-:Y:S01]  /*5440*/  IMAD.SHL.U32 R100, R108.reuse, 0x20, RZ ;  /* 0x000000206c647824 */ /* 0x040fe200078e00ff */
[----:B------:R-:W-:Y:S01]  /*5450*/  CS2R R106, SRZ ;  /* 0x00000000006a7805 */ /* 0x000fe2000001ff00 */
[C---:B------:R-:W-:Y:S01]  /*5460*/  IMAD.SHL.U32 R4, R108.reuse, 0x2, RZ ;  /* 0x000000026c047824 */ /* 0x040fe200078e00ff */
[----:B------:R-:W-:Y:S02]  /*5470*/  UMOV UR49, 0x400 ;  /* 0x0000040000317882 */ /* 0x000fe40000000000 */
[----:B------:R-:W1:Y:S01]  /*5480*/  LDC R99, c[0x0][0x370] ;  /* 0x0000dc00ff637b82 */ /* 0x000e620000000800 */
[----:B------:R-:W-:Y:S01]  /*5490*/  ULEA UR49, UR37, UR49, 0x18 ;  /* 0x0000003125317291 */ /* 0x000fe2000f8ec0ff */
[----:B------:R-:W-:Y:S01]  /*54a0*/  LOP3.LUT R2, R3, 0x180, RZ, 0xc0, !PT ;  /* 0x0000018003027812 */ /* 0x000fe200078ec0ff */
[----:B------:R-:W-:Y:S01]  /*54b0*/  IMAD.U32 R46, R108, 0x10000, RZ ;  /* 0x000100006c2e7824 */ /* 0x000fe200078e00ff */
[----:B------:R-:W-:Y:S01]  /*54c0*/  LOP3.LUT R100, R100, 0xc00, RZ, 0xc0, !PT ;  /* 0x00000c0064647812 */ /* 0x000fe200078ec0ff */
[----:B------:R-:W-:Y:S01]  /*54d0*/  UIADD3 UR4, UPT, UPT, UR49, 0x4400, URZ ;  /* 0x0000440031047890 */ /* 0x000fe2000fffe0ff */
[----:B------:R-:W-:Y:S01]  /*54e0*/  LOP3.LUT R4, R2, 0x20, R4, 0xf8, !PT ;  /* 0x0000002002047812 */ /* 0x000fe200078ef804 */
[----:B------:R-:W-:Y:S01]  /*54f0*/  IMAD.SHL.U32 R2, R108, 0x8, RZ ;  /* 0x000000086c027824 */ /* 0x000fe200078e00ff */
[----:B------:R-:W2:Y:S01]  /*5500*/  LDC R42, c[0x0][0xb0c] ;  /* 0x0002c300ff2a7b82 */ /* 0x000ea20000000800 */
[----:B------:R-:W-:Y:S01]  /*5510*/  LOP3.LUT R100, R100, 0x40, R3, 0xf8, !PT ;  /* 0x0000004064647812 */ /* 0x000fe200078ef803 */
[----:B------:R-:W-:Y:S01]  /*5520*/  IMAD.MOV.U32 R45, RZ, RZ, RZ ;  /* 0x000000ffff2d7224 */ /* 0x000fe200078e00ff */
[----:B------:R-:W-:Y:S01]  /*5530*/  LOP3.LUT R46, R46, 0x600000, RZ, 0xc0, !PT ;  /* 0x006000002e2e7812 */ /* 0x000fe200078ec0ff */
[----:B------:R-:W-:Y:S01]  /*5540*/  IMAD.MOV.U32 R112, RZ, RZ, RZ ;  /* 0x000000ffff707224 */ /* 0x000fe200078e00ff */
[----:B------:R-:W-:-:S02]  /*5550*/  LOP3.LUT R108, R108, 0x2, RZ, 0xc0, !PT ;  /* 0x000000026c6c7812 */ /* 0x000fc400078ec0ff */
[----:B------:R-:W-:Y:S02]  /*5560*/  CS2R R104, SRZ ;  /* 0x0000000000687805 */ /* 0x000fe4000001ff00 */
[----:B------:R-:W-:Y:S01]  /*5570*/  LOP3.LUT R2, R4, 0x30, R2, 0x78, !PT ;  /* 0x0000003004027812 */ /* 0x000fe200078e7802 */
[----:B------:R-:W4:Y:S01]  /*5580*/  LDC R97, c[0x0][0xb20] ;  /* 0x0002c800ff617b82 */ /* 0x000f220000000800 */
[----:B------:R-:W3:Y:S01]  /*5590*/  LDS R0, [UR49+0x240] ;  /* 0x00024031ff007984 */ /* 0x000ee20008000800 */
[----:B------:R-:W-:Y:S01]  /*55a0*/  LOP3.LUT R100, R100, 0x200, R3, 0xf8, !PT ;  /* 0x0000020064647812 */ /* 0x000fe200078ef803 */
[----:B------:R-:W-:Y:S01]  /*55b0*/  IMAD.MOV R102, RZ, RZ, -R108 ;  /* 0x000000ffff667224 */ /* 0x000fe200078e0a6c */
[----:B------:R-:W1:Y:S01]  /*55c0*/  LDCU.64 UR52, c[0x0][0x348] ;  /* 0x00006900ff3477ac */ /* 0x000e620008000a00 */
[----:B------:R-:W-:Y:S01]  /*55d0*/  IMAD.U32 R109, RZ, RZ, UR4 ;  /* 0x00000004ff6d7e24 */ /* 0x000fe2000f8e00ff */
[----:B------:R-:W-:Y:S02]  /*55e0*/  LOP3.LUT R100, R100, R2, RZ, 0xfc, !PT ;  /* 0x0000000264647212 */ /* 0x000fe400078efcff */
[----:B------:R-:W1:Y:S01]  /*55f0*/  LDC R41, c[0x0][0xb30] ;  /* 0x0002cc00ff297b82 */ /* 0x000e620000000800 */
[----:B------:R-:W1:Y:S01]  /*5600*/  LDCU.64 UR38, c[0x0][0x888] ;  /* 0x00011100ff2677ac */ /* 0x000e620008000a00 */
[----:B------:R-:W1:Y:S06]  /*5610*/  LDCU.64 UR44, c[0x0][0x890] ;  /* 0x00011200ff2c77ac */ /* 0x000e6c0008000a00 */
[----:B------:R-:W1:Y:S01]  /*5620*/  LDC.64 R92, c[0x0][0xb10] ;  /* 0x0002c400ff5c7b82 */ /* 0x000e620000000a00 */
[----:B------:R-:W-:-:S07]  /*5630*/  UIADD3 UR48, UPT, UPT, UR49, 0x400, URZ ;  /* 0x0000040031307890 */ /* 0x000fce000fffe0ff */
[----:B------:R-:W1:Y:S08]  /*5640*/  LDC.64 R38, c[0x0][0xb18] ;  /* 0x0002c600ff267b82 */ /* 0x000e700000000a00 */
[----:B------:R-:W1:Y:S08]  /*5650*/  LDC.64 R36, c[0x0][0xb28] ;  /* 0x0002ca00ff247b82 */ /* 0x000e700000000a00 */
[----:B------:R-:W1:Y:S01]  /*5660*/  LDC.64 R90, c[0x0][0x8b0] ;  /* 0x00022c00ff5a7b82 */ /* 0x000e620000000a00 */
[----:B---3--:R-:W-:-:S07]  /*5670*/  IMAD.IADD R46, R0, 0x1, R46 ;  /* 0x00000001002e7824 */ /* 0x008fce00078e022e */
[----:B------:R-:W3:Y:S08]  /*5680*/  LDC.64 R88, c[0x0][0x8a8] ;  /* 0x00022a00ff587b82 */ /* 0x000ef00000000a00 */
[----:B--2-4-:R-:W1:Y:S02]  /*5690*/  LDC R98, c[0x0][0x374] ;  /* 0x0000dd00ff627b82 */ /* 0x014e640000000800 */
.L_x_141:
[----:B------:R-:W-:Y:S02]  /*56a0*/  LEA R0, R112, UR49, 0x3 ;  /* 0x0000003170007c11 */ /* 0x000fe4000f8e18ff */
[----:B------:R-:W-:Y:S02]  /*56b0*/  SHF.L.U32 R2, R106, 0x1f, RZ ;  /* 0x0000001f6a027819 */ /* 0x000fe400000006ff */
[----:B------:R-:W-:Y:S02]  /*56c0*/  LEA R16, R112, UR49, 0x4 ;  /* 0x0000003170107c11 */ /* 0x000fe4000f8e20ff */
[----:B------:R-:W2:Y:S02]  /*56d0*/  SYNCS.PHASECHK.TRANS64.TRYWAIT P0, [R0+URZ+0x190], R2 ;  /* 0x00019002000075a7 */ /* 0x000ea400080011ff */
[----:B-12---:R-:W-:Y:S05]  /*56e0*/  @!P0 BRA `(.L_x_100) ;  /* 0x0000005000a88947 */ /* 0x006fea0003800000 */
.L_x_217:
[----:B------:R-:W4:Y:S01]  /*56f0*/  LDC.64 R10, c[0x0][0xb10] ;  /* 0x0002c400ff0a7b82 */ /* 0x000f220000000a00 */
[----:B------:R-:W3:Y:S01]  /*5700*/  LDS.128 R16, [R16+0x220] ;  /* 0x0002200010107984 */ /* 0x000ee20000000c00 */
[----:B-1----:R-:W-:Y:S01]  /*5710*/  ISETP.NE.AND P1, PT, R41, 0x1, PT ;  /* 0x000000012900780c */ /* 0x002fe20003f25270 */
[----:B--2---:R-:W-:Y:S01]  /*5720*/  VIADD R0, R0, 0x1a0 ;  /* 0x000001a000007836 */ /* 0x004fe20000000000 */
[----:B------:R-:W-:Y:S04]  /*5730*/  ISETP.GE.AND P0, PT, R40, 0x1, PT ;  /* 0x000000012800780c */ /* 0x000fe80003f06270 */
[----:B------:R-:W1:Y:S01]  /*5740*/  LDC.64 R8, c[0x0][0xb18] ;  /* 0x0002c600ff087b82 */ /* 0x000e620000000a00 */
[----:B------:R-:W-:Y:S01]  /*5750*/  PRMT R0, RZ, 0x654, R0 ;  /* 0x00000654ff007816 */ /* 0x000fe20000000000 */
[----:B------:R-:W-:Y:S01]  /*5760*/  @!PT LDS RZ, [RZ] ;  /* 0x00000000fffff984 */ /* 0x000fe20000000800 */
[----:B------:R-:W-:Y:S01]  /*5770*/  @!PT LDS RZ, [RZ] ;  /* 0x00000000fffff984 */ /* 0x000fe20000000800 */
[----:B------:R-:W-:Y:S01]  /*5780*/  @!PT LDS RZ, [RZ] ;  /* 0x00000000fffff984 */ /* 0x000fe20000000800 */
[----:B------:R-:W-:Y:S01]  /*5790*/  @!PT LDS RZ, [RZ] ;  /* 0x00000000fffff984 */ /* 0x000fe20000000800 */
[----:B------:R2:W-:Y:S06]  /*57a0*/  MEMBAR.ALL.CTA ;  /* 0x0000000000007992 */ /* 0x0005ec0000008000 */
[----:B--2---:R-:W2:Y:S01]  /*57b0*/  FENCE.VIEW.ASYNC.S ;  /* 0x00000000000073c6 */ /* 0x004ea20000000000 */
[----:B------:R-:W1:Y:S08]  /*57c0*/  @!P1 LDC R12, c[0x0][0xb20] ;  /* 0x0002c800ff0c9b82 */ /* 0x000e700000000800 */
[----:B------:R-:W1:Y:S01]  /*57d0*/  @!P1 LDC R7, c[0x0][0xb0c] ;  /* 0x0002c300ff079b82 */ /* 0x000e620000000800 */
[----:B--2---:R2:W-:Y:S01]  /*57e0*/  SYNCS.ARRIVE.TRANS64.RED.A1T0 RZ, [R0+URZ], RZ ;  /* 0x000000ff00ff79a7 */ /* 0x0045e200081004ff */
[----:B---3--:R-:W-:Y:S04]  /*57f0*/  LOP3.LUT P4, RZ, R18, 0x1, RZ, 0xc0, !PT ;  /* 0x0000000112ff7812 */ /* 0x008fe8000788c0ff */
[----:B------:R-:W-:Y:S09]  /*5800*/  P2R R111, PR, RZ, 0x10 ;  /* 0x00000010ff6f7803 */ /* 0x000ff20000000000 */
[----:B------:R-:W-:Y:S02]  /*5810*/  @P4 MOV R44, R16 ;  /* 0x00000010002c4202 */ /* 0x000fe40000000f00 */
[----:B------:R-:W-:Y:S01]  /*5820*/  @P4 LOP3.LUT R43, R17, 0xffff, RZ, 0xc0, !PT ;  /* 0x0000ffff112b4812 */ /* 0x000fe200078ec0ff */
[----:B--2-4-:R-:W-:Y:S06]  /*5830*/  @!P0 BRA `(.L_x_101) ;  /* 0x0000000000a48947 */ /* 0x014fec0003800000 */
[----:B------:R-:W-:Y:S01]  /*5840*/  IMAD.HI.U32 R0, R98, R39, RZ ;  /* 0x0000002762007227 */ /* 0x000fe200078e00ff */
[----:B------:R-:W-:Y:S02]  /*5850*/  ISETP.NE.AND P0, PT, R38, 0x1, PT ;  /* 0x000000012600780c */ /* 0x000fe40003f05270 */
[----:B------:R-:W-:Y:S01]  /*5860*/  ISETP.NE.AND P2, PT, R40, 0x1, PT ;  /* 0x000000012800780c */ /* 0x000fe20003f45270 */
[----:B------:R-:W-:Y:S01]  /*5870*/  IMAD.HI.U32 R4, R99, R92, RZ ;  /* 0x0000005c63047227 */ /* 0x000fe200078e00ff */
[----:B------:R-:W-:Y:S02]  /*5880*/  SHF.R.U32.HI R0, RZ, R97, R0 ;  /* 0x00000061ff007219 */ /* 0x000fe40000011600 */
[----:B------:R-:W-:Y:S01]  /*5890*/  ISETP.NE.AND P3, PT, R42, 0x1, PT ;  /* 0x000000012a00780c */ /* 0x000fe20003f65270 */
[----:B------:R-:W-:Y:S01]  /*58a0*/  IMAD.HI.U32 R6, R43, R39, RZ ;  /* 0x000000272b067227 */ /* 0x000fe200078e00ff */
[-C--:B------:R-:W-:Y:S02]  /*58b0*/  SHF.R.U32.HI R4, RZ, R93.reuse, R4 ;  /* 0x0000005dff047219 */ /* 0x080fe40000011604 */
[----:B------:R-:W-:Y:S01]  /*58c0*/  SEL R0, R98, R0, !P0 ;  /* 0x0000000062007207 */ /* 0x000fe20004000000 */
[----:B------:R-:W-:Y:S01]  /*58d0*/  IMAD.HI.U32 R5, R44, R92, RZ ;  /* 0x0000005c2c057227 */ /* 0x000fe200078e00ff */
[----:B------:R-:W-:Y:S03]  /*58e0*/  SEL R4, R99, R4, !P3 ;  /* 0x0000000463047207 */ /* 0x000fe60005800000 */
[-C--:B------:R-:W-:Y:S01]  /*58f0*/  IMAD.HI.U32 R3, R0, R36.reuse, RZ ;  /* 0x0000002400037227 */ /* 0x080fe200078e00ff */
[----:B------:R-:W-:Y:S03]  /*5900*/  SHF.R.U32.HI R5, RZ, R93, R5 ;  /* 0x0000005dff057219 */ /* 0x000fe60000011605 */
[----:B------:R-:W-:Y:S01]  /*5910*/  IMAD.HI.U32 R2, R4, R36, RZ ;  /* 0x0000002404027227 */ /* 0x000fe200078e00ff */
[----:B------:R-:W-:Y:S02]  /*5920*/  @P2 SHF.R.U32.HI R0, RZ, R37, R3 ;  /* 0x00000025ff002219 */ /* 0x000fe40000011603 */
[----:B------:R-:W-:Y:S02]  /*5930*/  SHF.R.U32.HI R3, RZ, R97, R6 ;  /* 0x00000061ff037219 */ /* 0x000fe40000011606 */
[----:B------:R-:W-:Y:S01]  /*5940*/  @P2 SHF.R.U32.HI R4, RZ, R37, R2 ;  /* 0x00000025ff042219 */ /* 0x000fe20000011602 */
[----:B------:R-:W-:Y:S01]  /*5950*/  IMAD R0, R40, R0, RZ ;  /* 0x0000000028007224 */ /* 0x000fe200078e02ff */
[----:B------:R-:W-:Y:S02]  /*5960*/  SEL R3, R43, R3, !P0 ;  /* 0x000000032b037207 */ /* 0x000fe40004000000 */
[----:B------:R-:W-:Y:S01]  /*5970*/  SEL R2, R44, R5, !P3 ;  /* 0x000000052c027207 */ /* 0x000fe20005800000 */
[----:B------:R-:W-:Y:S01]  /*5980*/  IMAD R5, R40, R4, RZ ;  /* 0x0000000428057224 */ /* 0x000fe200078e02ff */
[C---:B------:R-:W-:Y:S01]  /*5990*/  ISETP.GE.AND P0, PT, R3.reuse, R0, PT ;  /* 0x000000000300720c */ /* 0x040fe20003f06270 */
[C---:B------:R-:W-:Y:S03]  /*59a0*/  IMAD.HI.U32 R0, R3.reuse, R36, RZ ;  /* 0x0000002403007227 */ /* 0x040fe600078e00ff */
[C---:B------:R-:W-:Y:S02]  /*59b0*/  ISETP.GE.OR P0, PT, R2.reuse, R5, P0 ;  /* 0x000000050200720c */ /* 0x040fe40000706670 */
[----:B------:R-:W-:Y:S04]  /*59c0*/  SHF.R.U32.HI R0, RZ, R37, R0 ;  /* 0x00000025ff007219 */ /* 0x000fe80000011600 */
[C---:B------:R-:W-:Y:S05]  /*59d0*/  SEL R6, R3.reuse, R0, !P2 ;  /* 0x0000000003067207 */ /* 0x040fea0005000000 */
        /* <DEDUP_REMOVED lines=14> */
[----:B------:R-:W-:Y:S07]  /*5ac0*/  IMAD R43, R3, R38, R43 ;  /* 0x00000026032b7224 */ /* 0x000fee00078e022b */
.L_x_101:
[----:B-1----:R-:W-:Y:S01]  /*5ad0*/  @!P1 ISETP.NE.AND P0, PT, R8, 0x1, PT ;  /* 0x000000010800980c */ /* 0x002fe20003f05270 */
[----:B------:R-:W-:Y:S01]  /*5ae0*/  @!P1 IMAD.HI.U32 R0, R44, R10, RZ ;  /* 0x0000000a2c009227 */ /* 0x000fe200078e00ff */
[----:B------:R-:W-:Y:S01]  /*5af0*/  @!P1 ISETP.NE.AND P2, PT, R7, 0x1, PT ;  /* 0x000000010700980c */ /* 0x000fe20003f45270 */
[----:B------:R-:W-:Y:S01]  /*5b00*/  ULOP3.LUT UP0, URZ, UR48, 0x1b0, URZ, 0xc0, !UPT ;  /* 0x000001b030ff7892 */ /* 0x000fe2000f80c0ff */
[----:B------:R-:W-:Y:S01]  /*5b10*/  R2UR UR42, R15 ;  /* 0x000000000f2a72ca */ /* 0x000fe200000e0000 */
[C---:B------:R-:W-:Y:S01]  /*5b20*/  @!P1 IMAD.HI.U32 R2, R43.reuse, R9, RZ ;  /* 0x000000092b029227 */ /* 0x040fe200078e00ff */
[----:B------:R-:W-:Y:S02]  /*5b30*/  @!P1 SHF.R.U32.HI R0, RZ, R11, R0 ;  /* 0x0000000bff009219 */ /* 0x000fe40000011600 */
[----:B------:R-:W-:Y:S01]  /*5b40*/  R2UR UR41, R14 ;  /* 0x000000000e2972ca */ /* 0x000fe200000e0000 */
[----:B------:R-:W-:Y:S01]  /*5b50*/  VIADD R112, R112, 0x1 ;  /* 0x0000000170707836 */ /* 0x000fe20000000000 */
[----:B------:R-:W-:Y:S02]  /*5b60*/  @!P1 SHF.R.U32.HI R2, RZ, R12, R2 ;  /* 0x0000000cff029219 */ /* 0x000fe40000011602 */
[----:B------:R-:W-:Y:S02]  /*5b70*/  @!P1 SEL R3, R44, R0, !P2 ;  /* 0x000000002c039207 */ /* 0x000fe40005000000 */
[----:B------:R-:W-:Y:S02]  /*5b80*/  @!P1 SEL R2, R43, R2, !P0 ;  /* 0x000000022b029207 */ /* 0x000fe40004000000 */
[----:B------:R-:W-:Y:S01]  /*5b90*/  @P4 SHF.R.U32.HI R103, RZ, 0x10, R17 ;  /* 0x00000010ff674819 */ /* 0x000fe20000011611 */
[----:B------:R-:W-:Y:S02]  /*5ba0*/  USHF.L.U32 UR42, UR42, 0x6, URZ ;  /* 0x000000062a2a7899 */ /* 0x000fe400080006ff */
[----:B------:R-:W-:Y:S02]  /*5bb0*/  @!P1 IMAD.IADD R0, R2, 0x1, -R3 ;  /* 0x0000000102009824 */ /* 0x000fe400078e0a03 */
[----:B------:R-:W-:Y:S01]  /*5bc0*/  @!P1 IMAD.IADD R2, R3, 0x1, -R2 ;  /* 0x0000000103029824 */ /* 0x000fe200078e0a02 */
[----:B------:R-:W-:Y:S01]  /*5bd0*/  USHF.L.U32 UR41, UR41, 0x8, URZ ;  /* 0x0000000829297899 */ /* 0x000fe200080006ff */
[----:B------:R-:W-:Y:S02]  /*5be0*/  @!P1 IMAD R44, R0, R7, R44 ;  /* 0x00000007002c9224 */ /* 0x000fe400078e022c */
[----:B------:R-:W-:Y:S01]  /*5bf0*/  @!P1 IMAD R43, R2, R8, R43 ;  /* 0x00000008022b9224 */ /* 0x000fe200078e022b */
[----:B------:R-:W-:Y:S08]  /*5c00*/  BRA.U !UP0, `(.L_x_102) ;  /* 0x0000000108407547 */ /* 0x000ff0000b800000 */
[----:B------:R-:W1:Y:S01]  /*5c10*/  LDCU.64 UR8, c[0x4][0x88] ;  /* 0x01001100ff0877ac */ /* 0x000e620008000a00 */
[----:B------:R-:W-:Y:S01]  /*5c20*/  MOV R3, 0x0 ;  /* 0x0000000000037802 */ /* 0x000fe20000000f00 */
[----:B------:R-:W-:Y:S02]  /*5c30*/  HFMA2 R12, -RZ, RZ, 0, 5.9604644775390625e-08 ;  /* 0x00000001ff0c7431 */ /* 0x000fe400000001ff */
[----:B------:R-:W-:Y:S02]  /*5c40*/  IMAD.MOV.U32 R8, RZ, RZ, 0x70 ;  /* 0x00000070ff087424 */ /* 0x000fe400078e00ff */
[----:B------:R-:W-:Y:S01]  /*5c50*/  IMAD.MOV.U32 R13, RZ, RZ, RZ ;  /* 0x000000ffff0d7224 */ /* 0x000fe200078e00ff */
[----:B------:R-:W2:Y:S01]  /*5c60*/  LDCU.64 UR6, c[0x4][0x90] ;  /* 0x01001200ff0677ac */ /* 0x000ea20008000a00 */
[----:B------:R-:W3:Y:S01]  /*5c70*/  LDC.64 R2, c[0x4][R3] ;  /* 0x0100000003027b82 */ /* 0x000ee20000000a00 */
[----:B------:R-:W4:Y:S01]  /*5c80*/  LDCU.64 UR4, c[0x4][0x8] ;  /* 0x01000100ff0477ac */ /* 0x000f220008000a00 */
[----:B-1----:R-:W-:Y:S01]  /*5c90*/  MOV R5, UR9 ;  /* 0x0000000900057c02 */ /* 0x002fe20008000f00 */
[----:B------:R-:W-:Y:S01]  /*5ca0*/  IMAD.U32 R4, RZ, RZ, UR8 ;  /* 0x00000008ff047e24 */ /* 0x000fe2000f8e00ff */
[----:B--2---:R-:W-:Y:S01]  /*5cb0*/  MOV R7, UR7 ;  /* 0x0000000700077c02 */ /* 0x004fe20008000f00 */
[----:B------:R-:W-:Y:S01]  /*5cc0*/  IMAD.U32 R6, RZ, RZ, UR6 ;  /* 0x00000006ff067e24 */ /* 0x000fe2000f8e00ff */
[----:B----4-:R-:W-:Y:S01]  /*5cd0*/  MOV R11, UR5 ;  /* 0x00000005000b7c02 */ /* 0x010fe20008000f00 */
[----:B------:R-:W-:Y:S02]  /*5ce0*/  IMAD.U32 R10, RZ, RZ, UR4 ;  /* 0x00000004ff0a7e24 */ /* 0x000fe4000f8e00ff */
[----:B------:R-:W-:Y:S07]  /*5cf0*/  LEPC R20, `(.L_x_102) ;  /* 0x000000001014794e */ /* 0x000fee0000000000 */
[----:B---3-5:R-:W-:Y:S05]  /*5d00*/  CALL.ABS.NOINC R2 ;  /* 0x0000000002007343 */ /* 0x028fea0003c00000 */
.L_x_102:
[----:B------:R-:W-:Y:S01]  /*5d10*/  LOP3.LUT P0, RZ, R109, 0x1b0, RZ, 0xc0, !PT ;  /* 0x000001b06dff7812 */ /* 0x000fe2000780c0ff */
[----:B------:R-:W-:Y:S11]  /*5d20*/  BSSY.RECONVERGENT B6, `(.L_x_103) ;  /* 0x0000013000067945 */ /* 0x000ff60003800200 */
[----:B------:R-:W-:Y:S01]  /*5d30*/  @!UPT UIADD3 URZ, UPT, UPT, URZ, URZ, URZ ;  /* 0x000000fffffff290 */ /* 0x000fe2000fffe0ff */
[----:B------:R-:W-:Y:S05]  /*5d40*/  @!P0 BRA `(.L_x_104) ;  /* 0x0000000000408947 */ /* 0x000fea0003800000 */
        /* <DEDUP_REMOVED lines=16> */
.L_x_104:
[----:B------:R-:W-:Y:S05]  /*5e50*/  BSYNC.RECONVERGENT B6 ;  /* 0x0000000000067941 */ /* 0x000fea0003800200 */
.L_x_103:
[----:B------:R-:W-:Y:S01]  /*5e60*/  ISETP.NE.U32.AND P4, PT, R90, RZ, PT ;  /* 0x000000ff5a00720c */ /* 0x000fe20003f85070 */
[----:B------:R-:W-:Y:S01]  /*5e70*/  UISETP.NE.AND UP2, UPT, UR50, URZ, UPT ;  /* 0x000000ff3200728c */ /* 0x000fe2000bf45270 */
[----:B------:R-:W-:Y:S01]  /*5e80*/  ISETP.NE.U32.AND P2, PT, RZ, UR38, PT ;  /* 0x00000026ff007c0c */ /* 0x000fe2000bf45070 */
[----:B------:R-:W-:Y:S01]  /*5e90*/  UISETP.NE.U32.AND UP1, UPT, UR44, URZ, UPT ;  /* 0x000000ff2c00728c */ /* 0x000fe2000bf25070 */
[----:B------:R-:W-:Y:S01]  /*5ea0*/  ISETP.NE.AND.EX P4, PT, R91, RZ, PT, P4 ;  /* 0x000000ff5b00720c */ /* 0x000fe20003f85340 */
[----:B------:R-:W-:Y:S01]  /*5eb0*/  UPLOP3.LUT UP0, UPT, UPT, UPT, UPT, 0x40, 0x4 ;  /* 0x000000000004789c */ /* 0x000fe20003f0e870 */
[----:B------:R-:W-:Y:S01]  /*5ec0*/  ISETP.NE.AND.EX P2, PT, RZ, UR39, PT, P2 ;  /* 0x00000027ff007c0c */ /* 0x000fe2000bf45320 */
[----:B------:R-:W-:Y:S01]  /*5ed0*/  UISETP.NE.AND.EX UP1, UPT, UR45, URZ, UPT, UP1 ;  /* 0x000000ff2d00728c */ /* 0x000fe2000bf25310 */
[----:B------:R-:W-:Y:S04]  /*5ee0*/  PLOP3.LUT P1, PT, PT, PT, UP2, 0x80, 0x8 ;  /* 0x000000000008781c */ /* 0x000fe80003f2f028 */
[----:B------:R-:W-:Y:S06]  /*5ef0*/  @UP2 UPLOP3.LUT UP0, UPT, UPT, UPT, UP1, 0x80, 0x8 ;  /* 0x000000000008289c */ /* 0x000fec0003f0f010 */
[----:B------:R-:W-:Y:S01]  /*5f00*/  PLOP3.LUT P0, PT, PT, PT, UP0, 0x80, 0x8 ;  /* 0x000000000008781c */ /* 0x000fe20003f0f008 */
[----:B------:R-:W-:Y:S01]  /*5f10*/  @!UPT UIADD3 URZ, UPT, UPT, URZ, URZ, URZ ;  /* 0x000000fffffff290 */ /* 0x000fe2000fffe0ff */
[----:B------:R-:W-:Y:S11]  /*5f20*/  BRA.U !UP1, `(.L_x_105) ;  /* 0x0000000109387547 */ /* 0x000ff6000b800000 */
[----:B------:R-:W-:Y:S01]  /*5f30*/  UISETP.NE.U32.AND UP0, UPT, UR38, URZ, UPT ;  /* 0x000000ff2600728c */ /* 0x000fe2000bf05070 */
[----:B------:R-:W-:Y:S02]  /*5f40*/  HFMA2 R0, -RZ, RZ, 0, 5.9604644775390625e-08 ;  /* 0x00000001ff007431 */ /* 0x000fe400000001ff */
[----:B------:R-:W-:Y:S01]  /*5f50*/  IMAD.MOV.U32 R96, RZ, RZ, 0x1 ;  /* 0x00000001ff607424 */ /* 0x000fe200078e00ff */
[----:B------:R-:W-:Y:S06]  /*5f60*/  UISETP.NE.AND.EX UP0, UPT, UR39, URZ, UPT, UP0 ;  /* 0x000000ff2700728c */ /* 0x000fec000bf05300 */
[----:B------:R-:W-:Y:S05]  /*5f70*/  PLOP3.LUT P3, PT, PT, PT, UP0, 0x80, 0x8 ;  /* 0x000000000008781c */ /* 0x000fea0003f6f008 */
[----:B------:R-:W1:Y:S01]  /*5f80*/  @UP0 LDCU.64 UR6, c[0x0][0x888] ;  /* 0x00011100ff0607ac */ /* 0x000e620008000a00 */
[----:B------:R-:W-:Y:S07]  /*5f90*/  @UP0 UIMAD UR4, UR36, UR44, URZ ;  /* 0x0000002c240402a4 */ /* 0x000fee000f8e02ff */
[----:B------:R-:W-:Y:S01]  /*5fa0*/  @!P3 PRMT R96, R0, 0x7610, R96 ;  /* 0x000076100060b816 */ /* 0x000fe20000000060 */
[----:B-1----:R-:W-:Y:S03]  /*5fb0*/  @UP0 UIMAD.WIDE UR6, UR4, 0x4, UR6 ;  /* 0x00000004040608a5 */ /* 0x002fe6000f8e0206 */
[----:B------:R-:W1:Y:S03]  /*5fc0*/  @!UP0 LDCU UR4, c[0x0][0x880] ;  /* 0x00011000ff0487ac */ /* 0x000e660008000800 */
[----:B------:R-:W-:Y:S01]  /*5fd0*/  IMAD.U32 R2, RZ, RZ, UR6 ;  /* 0x00000006ff027e24 */ /* 0x000fe2000f8e00ff */
[----:B------:R-:W-:Y:S05]  /*5fe0*/  MOV R3, UR7 ;  /* 0x0000000700037c02 */ /* 0x000fea0008000f00 */
[----:B-----5:R2:W5:Y:S02]  /*5ff0*/  @P3 LDG.E R49, desc[UR46][R2.64] ;  /* 0x0000002e02313981 */ /* 0x020564000c1e1900 */
[----:B-12---:R-:W-:Y:S02]  /*6000*/  @!P3 IMAD.U32 R49, RZ, RZ, UR4 ;  /* 0x00000004ff31be24 */ /* 0x006fe4000f8e00ff */
.L_x_105:
[----:B------:R-:W-:Y:S05]  /*6010*/  @!P4 BRA `(.L_x_106) ;  /* 0x000000000020c947 */ /* 0x000fea0003800000 */
[----:B------:R-:W-:Y:S04]  /*6020*/  ISETP.NE.U32.AND P3, PT, R88, RZ, PT ;  /* 0x000000ff5800720c */ /* 0x000fe80003f65070 */
[----:B------:R-:W-:Y:S11]  /*6030*/  ISETP.NE.AND.EX P3, PT, R89, RZ, PT, P3 ;  /* 0x000000ff5900720c */ /* 0x000ff60003f65330 */
[----:B------:R-:W-:Y:S02]  /*6040*/  @!UPT UIADD3 URZ, UPT, UPT, URZ, URZ, URZ ;  /* 0x000000fffffff290 */ /* 0x000fe4000fffe0ff */
[----:B------:R-:W1:Y:S01]  /*6050*/  @P3 LDC.64 R2, c[0x0][0x8a8] ;  /* 0x00022a00ff023b82 */ /* 0x000e620000000a00 */
[----:B------:R-:W-:Y:S04]  /*6060*/  @P3 IMAD R0, R90, UR36, RZ ;  /* 0x000000245a003c24 */ /* 0x000fe8000f8e02ff */
[----:B-1----:R-:W-:Y:S05]  /*6070*/  @P3 IMAD.WIDE R2, R0, 0x4, R2 ;  /* 0x0000000400023825 */ /* 0x002fea00078e0202 */
[----:B-----5:R1:W5:Y:S02]  /*6080*/  @P3 LDG.E R47, desc[UR46][R2.64] ;  /* 0x0000002e022f3981 */ /* 0x020364000c1e1900 */
[----:B-1----:R-:W2:Y:S02]  /*6090*/  @!P3 LDC R47, c[0x0][0x8a0] ;  /* 0x00022800ff2fbb82 */ /* 0x002ea40000000800 */
.L_x_106:
[----:B-----5:R-:W-:Y:S01]  /*60a0*/  FSETP.NEU.AND P4, PT, R49, RZ, PT ;  /* 0x000000ff3100720b */ /* 0x020fe20003f8d000 */
[----:B------:R-:W-:Y:S01]  /*60b0*/  BSSY B1, `(.L_x_107) ;  /* 0x0000042000017945 */ /* 0x000fe20003800000 */
[----:B------:R-:W-:Y:S01]  /*60c0*/  SEL R5, RZ, 0xffffffff, P2 ;  /* 0xffffffffff057807 */ /* 0x000fe20001000000 */
[----:B------:R-:W-:Y:S01]  /*60d0*/  IMAD.MOV.U32 R115, RZ, RZ, 0x1 ;  /* 0x00000001ff737424 */ /* 0x000fe200078e00ff */
[----:B------:R-:W-:Y:S02]  /*60e0*/  LOP3.LUT P3, RZ, R96, 0xff, RZ, 0xc0, !PT ;  /* 0x000000ff60ff7812 */ /* 0x000fe4000786c0ff */
[----:B------:R-:W-:Y:S02]  /*60f0*/  CS2R R86, SRZ ;  /* 0x0000000000567805 */ /* 0x000fe4000001ff00 */
[----:B------:R-:W-:Y:S02]  /*6100*/  @P1 SEL R0, RZ, 0xffffffff, P4 ;  /* 0xffffffffff001807 */ /* 0x000fe40002000000 */
[----:B------:R-:W-:Y:S02]  /*6110*/  CS2R R84, SRZ ;  /* 0x0000000000547805 */ /* 0x000fe4000001ff00 */
[----:B------:R-:W-:Y:S02]  /*6120*/  LEA R2, R105, UR49, 0x3 ;  /* 0x0000003169027c11 */ /* 0x000fe4000f8e18ff */
[----:B------:R-:W-:Y:S02]  /*6130*/  CS2R R82, SRZ ;  /* 0x0000000000527805 */ /* 0x000fe4000001ff00 */
[----:B------:R-:W-:Y:S02]  /*6140*/  @P0 SEL R0, R5, R0, !P3 ;  /* 0x0000000005000207 */ /* 0x000fe40005800000 */
[----:B------:R-:W-:Y:S02]  /*6150*/  CS2R R80, SRZ ;  /* 0x0000000000507805 */ /* 0x000fe4000001ff00 */
[----:B------:R-:W-:Y:S02]  /*6160*/  LEA R113, R45, UR49, 0x3 ;  /* 0x000000312d717c11 */ /* 0x000fe4000f8e18ff */
[----:B------:R-:W-:Y:S02]  /*6170*/  @P1 LOP3.LUT R0, R0, 0x1, RZ, 0xc0, !PT ;  /* 0x0000000100001812 */ /* 0x000fe400078ec0ff */
[----:B------:R-:W-:Y:S02]  /*6180*/  SHF.L.U32 R3, R107, 0x1f, RZ ;  /* 0x0000001f6b037819 */ /* 0x000fe400000006ff */
[----:B------:R-:W-:Y:S02]  /*6190*/  ISETP.NE.U32.OR P6, PT, R0, 0x1, !P1 ;  /* 0x000000010000780c */ /* 0x000fe40004fc5470 */
[----:B------:R-:W-:Y:S02]  /*61a0*/  PLOP3.LUT P2, PT, PT, PT, UP1, 0x80, 0x8 ;  /* 0x000000000008781c */ /* 0x000fe40003f4f018 */
[----:B------:R-:W-:Y:S02]  /*61b0*/  LEA.HI R48, R45, R45, RZ, 0x1 ;  /* 0x0000002d2d307211 */ /* 0x000fe400078f08ff */
[----:B------:R-:W-:Y:S02]  /*61c0*/  SEL R4, RZ, 0xffffffff, P4 ;  /* 0xffffffffff047807 */ /* 0x000fe40002000000 */
[----:B------:R-:W-:Y:S05]  /*61d0*/  P2R R118, PR, RZ, 0x40 ;  /* 0x00000040ff767803 */ /* 0x000fea0000000000 */
[----:B------:R-:W-:Y:S02]  /*61e0*/  @P6 SHF.L.U32 R0, R104, 0x1f, RZ ;  /* 0x0000001f68006819 */ /* 0x000fe400000006ff */
[----:B------:R-:W-:Y:S02]  /*61f0*/  @P2 SEL R4, R5, R4, !P3 ;  /* 0x0000000405042207 */ /* 0x000fe40005800000 */
[----:B------:R1:W3:Y:S02]  /*6200*/  @P6 SYNCS.PHASECHK.TRANS64.TRYWAIT P1, [R2+URZ+0x140], R0 ;  /* 0x00014000020065a7 */ /* 0x0002e400080211ff */
[----:B------:R-:W-:Y:S04]  /*6210*/  LOP3.LUT R4, R4, 0x1, RZ, 0xc0, !PT ;  /* 0x0000000104047812 */ /* 0x000fe800078ec0ff */
[----:B------:R-:W-:Y:S04]  /*6220*/  ISETP.NE.U32.AND P5, PT, R4, 0x1, PT ;  /* 0x000000010400780c */ /* 0x000fe80003fa5070 */
[----:B------:R-:W-:Y:S01]  /*6230*/  P2R R116, PR, RZ, 0x20 ;  /* 0x00000020ff747803 */ /* 0x000fe20000000000 */
[----:B------:R4:W2:Y:S01]  /*6240*/  SYNCS.PHASECHK.TRANS64.TRYWAIT P0, [R113+URZ+0x1b0], R3 ;  /* 0x0001b003710075a7 */ /* 0x0008a200080011ff */
[C---:B-1----:R-:W-:Y:S01]  /*6250*/  IMAD.SHL.U32 R0, R48.reuse, 0x80, RZ ;  /* 0x0000008030007824 */ /* 0x042fe200078e00ff */
[----:B------:R-:W-:Y:S04]  /*6260*/  LOP3.LUT R48, R48, 0xffe, RZ, 0xc0, !PT ;  /* 0x00000ffe30307812 */ /* 0x000fe800078ec0ff */
[----:B------:R-:W-:Y:S01]  /*6270*/  LOP3.LUT R0, R0, 0xffffff00, RZ, 0xc0, !PT ;  /* 0xffffff0000007812 */ /* 0x000fe200078ec0ff */
[----:B------:R-:W-:Y:S04]  /*6280*/  IMAD.IADD R48, R45, 0x1, -R48 ;  /* 0x000000012d307824 */ /* 0x000fe800078e0a30 */
[----:B------:R-:W-:Y:S04]  /*6290*/  IMAD.IADD R0, R46, 0x1, R0 ;  /* 0x000000012e007824 */ /* 0x000fe800078e0200 */
[----:B------:R-:W-:Y:S01]  /*62a0*/  IMAD R48, R48, 0x100000, R0 ;  /* 0x0010000030307824 */ /* 0x000fe200078e0200 */
[----:B---3--:R-:W-:Y:S01]  /*62b0*/  @P6 SEL R115, RZ, 0x1, !P1 ;  /* 0x00000001ff736807 */ /* 0x008fe20004800000 */
[----:B----4-:R-:W-:Y:S06]  /*62c0*/  @!P6 BRA `(.L_x_108) ;  /* 0x000000000080e947 */ /* 0x010fec0003800000 */
[----:B------:R-:W-:Y:S01]  /*62d0*/  @P5 IMAD R5, R105, 0x1000, R100 ;  /* 0x0000100069055824 */ /* 0x000fe200078e0264 */
[----:B------:R-:W-:Y:S01]  /*62e0*/  ISETP.NE.AND P1, PT, R115, RZ, PT ;  /* 0x000000ff7300720c */ /* 0x000fe20003f25270 */
[----:B------:R-:W-:Y:S01]  /*62f0*/  BSSY B0, `(.L_x_109) ;  /* 0x000000b000007945 */ /* 0x000fe20003800000 */
[----:B------:R-:W-:Y:S01]  /*6300*/  CS2R R82, SRZ ;  /* 0x0000000000527805 */ /* 0x000fe2000001ff00 */
[----:B------:R-:W-:Y:S01]  /*6310*/  @P5 VIADD R4, R5, UR49 ;  /* 0x0000003105045c36 */ /* 0x000fe20008000000 */
[----:B------:R-:W-:Y:S02]  /*6320*/  CS2R R80, SRZ ;  /* 0x0000000000507805 */ /* 0x000fe4000001ff00 */
[----:B------:R-:W-:Y:S02]  /*6330*/  CS2R R86, SRZ ;  /* 0x0000000000567805 */ /* 0x000fe4000001ff00 */
[----:B------:R-:W-:Y:S01]  /*6340*/  CS2R R84, SRZ ;  /* 0x0000000000547805 */ /* 0x000fe2000001ff00 */
[----:B------:R-:W-:Y:S04]  /*6350*/  @P5 IMAD R4, R108, -0x10, R4 ;  /* 0xfffffff06c045824 */ /* 0x000fe800078e0204 */
[----:B------:R-:W-:Y:S05]  /*6360*/  @P1 BRA `(.L_x_110) ;  /* 0x00000000000c1947 */ /* 0x000fea0003800000 */
[----:B------:R-:W-:Y:S04]  /*6370*/  SHF.L.U32 R0, R104, 0x1f, RZ ;  /* 0x0000001f68007819 */ /* 0x000fe800000006ff */
[----:B------:R-:W1:Y:S02]  /*6380*/  SYNCS.PHASECHK.TRANS64.TRYWAIT P1, [R2+URZ+0x140], R0 ;  /* 0x00014000020075a7 */ /* 0x000e6400080211ff */
[----:B-1----:R-:W-:Y:S05]  /*6390*/  @!P1 BRA `(.L_x_111) ;  /* 0x0000004400909947 */ /* 0x002fea0003800000 */
.L_x_110:
[----:B------:R-:W-:Y:S05]  /*63a0*/  BSYNC B0 ;  /* 0x0000000000007941 */ /* 0x000fea0003800000 */
.L_x_109:
[----:B------:R-:W-:Y:S01]  /*63b0*/  ISETP.NE.AND P1, PT, R116, RZ, PT ;  /* 0x000000ff7400720c */ /* 0x000fe20003f25270 */
[----:B-1----:R-:W-:Y:S02]  /*63c0*/  VIADD R2, R2, 0x160 ;  /* 0x0000016002027836 */ /* 0x002fe40000000000 */
[----:B------:R-:W-:Y:S02]  /*63d0*/  IMAD.U32 R0, RZ, RZ, UR37 ;  /* 0x00000025ff007e24 */ /* 0x000fe4000f8e00ff */
[----:B------:R-:W-:Y:S03]  /*63e0*/  VIADD R105, R105, 0x1 ;  /* 0x0000000169697836 */ /* 0x000fe60000000000 */
[----:B------:R-:W-:Y:S05]  /*63f0*/  PRMT R0, R0, 0x654, R2 ;  /* 0x0000065400007816 */ /* 0x000fea0000000002 */
[----:B------:R1:W3:Y:S04]  /*6400*/  @P1 LDS.128 R80, [R5+UR49+0x400] ;  /* 0x0004003105501984 */ /* 0x0002e80008000c00 */
[----:B------:R1:W4:Y:S01]  /*6410*/  @P1 LDS.128 R84, [R4+0x410] ;  /* 0x0004100004541984 */ /* 0x0003220000000c00 */
[C---:B------:R-:W-:Y:S01]  /*6420*/  ISETP.NE.AND P1, PT, R105.reuse, 0x4, PT ;  /* 0x000000046900780c */ /* 0x040fe20003f25270 */
[----:B------:R-:W-:Y:S01]  /*6430*/  @!PT LDS RZ, [RZ] ;  /* 0x00000000fffff984 */ /* 0x000fe20000000800 */
[----:B------:R-:W-:Y:S01]  /*6440*/  @!PT LDS RZ, [RZ] ;  /* 0x00000000fffff984 */ /* 0x000fe20000000800 */
[----:B------:R-:W-:Y:S01]  /*6450*/  @!PT LDS RZ, [RZ] ;  /* 0x00000000fffff984 */ /* 0x000fe20000000800 */
[----:B------:R-:W-:Y:S01]  /*6460*/  @!PT LDS RZ, [RZ] ;  /* 0x00000000fffff984 */ /* 0x000fe20000000800 */
[----:B------:R5:W-:Y:S06]  /*6470*/  MEMBAR.ALL.CTA ;  /* 0x0000000000007992 */ /* 0x000bec0000008000 */
[----:B-----5:R-:W5:Y:S01]  /*6480*/  FENCE.VIEW.ASYNC.S ;  /* 0x00000000000073c6 */ /* 0x020f620000000000 */
[----:B------:R-:W-:Y:S01]  /*6490*/  SEL R105, R105, RZ, P1 ;  /* 0x000000ff69697207 */ /* 0x000fe20000800000 */
[----:B-----5:R5:W-:Y:S02]  /*64a0*/  SYNCS.ARRIVE.TRANS64.RED.A1T0 RZ, [R0+URZ], RZ ;  /* 0x000000ff00ff79a7 */ /* 0x020be400081004ff */
[----:B-----5:R-:W-:Y:S04]  /*64b0*/  SEL R0, RZ, 0x1, P1 ;  /* 0x00000001ff007807 */ /* 0x020fe80000800000 */
[----:B-1-3--:R-:W-:Y:S02]  /*64c0*/  LOP3.LUT R104, R104, R0, RZ, 0x3c, !PT ;  /* 0x0000000068687212 */ /* 0x00afe400078e3cff */
.L_x_108:
[----:B------:R-:W-:Y:S05]  /*64d0*/  BSYNC B1 ;  /* 0x0000000000017941 */ /* 0x000fea0003800000 */
.L_x_107:
[----:B------:R-:W-:Y:S04]  /*64e0*/  SHF.R.U32.HI R0, RZ, 0x15, R48 ;  /* 0x00000015ff007819 */ /* 0x000fe80000011630 */
[----:B------:R-:W-:Y:S01]  /*64f0*/  LOP3.LUT P1, RZ, R0, 0x3, R101, 0x48, !PT ;  /* 0x0000000300ff7812 */ /* 0x000fe20007824865 */
[----:B------:R-:W-:Y:S01]  /*6500*/  @!UPT UIADD3 URZ, UPT, UPT, URZ, URZ, URZ ;  /* 0x000000fffffff290 */ /* 0x000fe2000fffe0ff */
[----:B--2---:R-:W-:Y:S11]  /*6510*/  @P0 BRA `(.L_x_112) ;  /* 0x0000000000080947 */ /* 0x004ff60003800000 */
[----:B------:R-:W1:Y:S02]  /*6520*/  SYNCS.PHASECHK.TRANS64.TRYWAIT P0, [R113+URZ+0x1b0], R3 ;  /* 0x0001b003710075a7 */ /* 0x000e6400080011ff */
[----:B-1----:R-:W-:Y:S05]  /*6530*/  @!P0 BRA `(.L_x_113) ;  /* 0x00000044003c8947 */ /* 0x002fea0003800000 */
.L_x_112:
[----:B------:R-:W-:Y:S05]  /*6540*/  @!P1 BRA `(.L_x_114) ;  /* 0x0000000000409947 */ /* 0x000fea0003800000 */
[----:B------:R-:W2:Y:S01]  /*6550*/  LDCU.64 UR8, c[0x4][0x78] ;  /* 0x01000f00ff0877ac */ /* 0x000ea20008000a00 */
[----:B-1----:R-:W-:Y:S01]  /*6560*/  MOV R3, 0x0 ;  /* 0x0000000000037802 */ /* 0x002fe20000000f00 */
[----:B------:R-:W-:Y:S02]  /*6570*/  HFMA2 R12, -RZ, RZ, 0, 5.9604644775390625e-08 ;  /* 0x00000001ff0c7431 */ /* 0x000fe400000001ff */
[----:B------:R-:W-:Y:S02]  /*6580*/  IMAD.MOV.U32 R8, RZ, RZ, 0x192 ;  /* 0x00000192ff087424 */ /* 0x000fe400078e00ff */
[----:B------:R-:W-:Y:S01]  /*6590*/  IMAD.MOV.U32 R13, RZ, RZ, RZ ;  /* 0x000000ffff0d7224 */ /* 0x000fe200078e00ff */
[----:B------:R-:W1:Y:S01]  /*65a0*/  LDCU.64 UR6, c[0x4][0x80] ;  /* 0x01001000ff0677ac */ /* 0x000e620008000a00 */
[----:B------:R-:W3:Y:S01]  /*65b0*/  LDC.64 R2, c[0x4][R3] ;  /* 0x0100000003027b82 */ /* 0x000ee20000000a00 */
[----:B------:R-:W5:Y:S01]  /*65c0*/  LDCU.64 UR4, c[0x4][0x18] ;  /* 0x01000300ff0477ac */ /* 0x000f620008000a00 */
[----:B--2---:R-:W-:Y:S01]  /*65d0*/  MOV R5, UR9 ;  /* 0x0000000900057c02 */ /* 0x004fe20008000f00 */
[----:B------:R-:W-:Y:S01]  /*65e0*/  IMAD.U32 R4, RZ, RZ, UR8 ;  /* 0x00000008ff047e24 */ /* 0x000fe2000f8e00ff */
[----:B-1----:R-:W-:Y:S01]  /*65f0*/  MOV R7, UR7 ;  /* 0x0000000700077c02 */ /* 0x002fe20008000f00 */
[----:B------:R-:W-:Y:S01]  /*6600*/  IMAD.U32 R6, RZ, RZ, UR6 ;  /* 0x00000006ff067e24 */ /* 0x000fe2000f8e00ff */
[----:B-----5:R-:W-:Y:S01]  /*6610*/  MOV R11, UR5 ;  /* 0x00000005000b7c02 */ /* 0x020fe20008000f00 */
[----:B------:R-:W-:Y:S02]  /*6620*/  IMAD.U32 R10, RZ, RZ, UR4 ;  /* 0x00000004ff0a7e24 */ /* 0x000fe4000f8e00ff */
[----:B------:R-:W-:Y:S07]  /*6630*/  LEPC R20, `(.L_x_114) ;  /* 0x000000001014794e */ /* 0x000fee0000000000 */
[----:B---34-:R-:W-:Y:S05]  /*6640*/  CALL.ABS.NOINC R2 ;  /* 0x0000000002007343 */ /* 0x018fea0003c00000 */
.L_x_114:
[----:B------:R-:W-:Y:S01]  /*6650*/  F2FP.F16.E5M2.UNPACK_B R4, R81 ;  /* 0x00000051ff04723e */ /* 0x000fe200020004ff */
[----:B------:R-:W-:Y:S05]  /*6660*/  WARPSYNC.ALL ;  /* 0x0000000000007948 */ /* 0x000fea0003800000 */
[----:B------:R-:W-:Y:S01]  /*6670*/  R2UR UR4, R48 ;  /* 0x00000000300472ca */ /* 0x000fe200000e0000 */
[--C-:B------:R-:W-:Y:S01]  /*6680*/  HADD2.F32 R53, -RZ, R4.reuse.H0_H0 ;  /* 0x20000004ff357230 */ /* 0x100fe20000004100 */
[-C--:B-1----:R-:W-:Y:S01]  /*6690*/  F2FP.F16.E5M2.UNPACK_B R3, R80.reuse ;  /* 0x00000050ff03723e */ /* 0x082fe200020004ff */
[----:B------:R-:W-:Y:S01]  /*66a0*/  HADD2.F32 R54, -RZ, R4.H1_H1 ;  /* 0x30000004ff367230 */ /* 0x000fe20000004100 */
[----:B------:R-:W-:Y:S01]  /*66b0*/  F2FP.F16.E5M2.UNPACK_B R0, R80.H1 ;  /* 0x00000050ff00723e */ /* 0x000fe200030004ff */
[----:B------:R-:W-:Y:S01]  /*66c0*/  BSSY.RECONVERGENT B0, `(.L_x_115) ;  /* 0x0000099000007945 */ /* 0x000fe20003800200 */
[----:B------:R-:W-:Y:S01]  /*66d0*/  F2FP.F16.E5M2.UNPACK_B R64, R83.H1 ;  /* 0x00000053ff40723e */ /* 0x000fe200030004ff */
[--C-:B------:R-:W-:Y:S01]  /*66e0*/  HADD2.F32 R2, -RZ, R3.reuse.H0_H0 ;  /* 0x20000003ff027230 */ /* 0x100fe20000004100 */
[----:B----4-:R-:W-:Y:S01]  /*66f0*/  F2FP.F16.E5M2.UNPACK_B R74, R86 ;  /* 0x00000056ff4a723e */ /* 0x010fe200020004ff */
[----:B------:R-:W-:Y:S01]  /*6700*/  HADD2.F32 R50, -RZ, R3.H1_H1 ;  /* 0x30000003ff327230 */ /* 0x000fe20000004100 */
[----:B------:R-:W-:Y:S01]  /*6710*/  F2FP.F16.E5M2.UNPACK_B R3, R81.H1 ;  /* 0x00000051ff03723e */ /* 0x000fe200030004ff */
[--C-:B------:R-:W-:Y:S01]  /*6720*/  HADD2.F32 R51, -RZ, R0.reuse.H0_H0 ;  /* 0x20000000ff337230 */ /* 0x100fe20000004100 */
[----:B------:R-:W-:Y:S01]  /*6730*/  IADD3 R114, PT, PT, R100, UR49, RZ ;  /* 0x0000003164727c10 */ /* 0x000fe2000fffe0ff */
[----:B------:R-:W-:Y:S01]  /*6740*/  HADD2.F32 R52, -RZ, R0.H1_H1 ;  /* 0x30000000ff347230 */ /* 0x000fe20000004100 */
[----:B------:R-:W-:Y:S01]  /*6750*/  LDTM.16dp32bit_t0_t15.x32 R4, tmem[UR4] ;  /* 0x00000004000479ee */ /* 0x000fe20008a80000 */
[----:B------:R-:W1:Y:S01]  /*6760*/  LDTM.16dp32bit_t16_t31.x32 R4, tmem[UR4+0x20] ;  /* 0x00002004000479ee */ /* 0x000e620008aa0000 */
[-C--:B------:R-:W-:Y:S01]  /*6770*/  F2FP.F16.E5M2.UNPACK_B R0, R82.reuse ;  /* 0x00000052ff00723e */ /* 0x080fe200020004ff */
[--C-:B------:R-:W-:Y:S01]  /*6780*/  HADD2.F32 R55, -RZ, R3.reuse.H0_H0 ;  /* 0x20000003ff377230 */ /* 0x100fe20000004100 */
[----:B------:R-:W-:Y:S01]  /*6790*/  SHF.L.U32 R117, R102, 0x4, RZ ;  /* 0x0000000466757819 */ /* 0x000fe200000006ff */
[----:B------:R-:W-:Y:S01]  /*67a0*/  HADD2.F32 R56, -RZ, R3.H1_H1 ;  /* 0x30000003ff387230 */ /* 0x000fe20000004100 */
[----:B------:R-:W-:Y:S01]  /*67b0*/  F2FP.F16.E5M2.UNPACK_B R3, R82.H1 ;  /* 0x00000052ff03723e */ /* 0x000fe200030004ff */
[--C-:B------:R-:W-:Y:S01]  /*67c0*/  HADD2.F32 R57, -RZ, R0.reuse.H0_H0 ;  /* 0x20000000ff397230 */ /* 0x100fe20000004100 */
[----:B------:R-:W-:Y:S01]  /*67d0*/  IADD3 R114, PT, PT, R114, R117, RZ ;  /* 0x0000007572727210 */ /* 0x000fe20007ffe0ff */
[----:B------:R-:W-:Y:S01]  /*67e0*/  HADD2.F32 R58, -RZ, R0.H1_H1 ;  /* 0x30000000ff3a7230 */ /* 0x000fe20000004100 */
[----:B------:R-:W-:Y:S01]  /*67f0*/  F2FP.F16.E5M2.UNPACK_B R0, R83 ;  /* 0x00000053ff00723e */ /* 0x000fe200020004ff */
[--C-:B------:R-:W-:Y:S01]  /*6800*/  HADD2.F32 R59, -RZ, R3.reuse.H0_H0 ;  /* 0x20000003ff3b7230 */ /* 0x100fe20000004100 */
[----:B------:R-:W-:Y:S01]  /*6810*/  ISETP.NE.AND P0, PT, R110, RZ, PT ;  /* 0x000000ff6e00720c */ /* 0x000fe20003f05270 */
[----:B------:R-:W-:Y:S01]  /*6820*/  HADD2.F32 R60, -RZ, R3.H1_H1 ;  /* 0x30000003ff3c7230 */ /* 0x000fe20000004100 */
[-C--:B------:R-:W-:Y:S01]  /*6830*/  F2FP.F16.E5M2.UNPACK_B R3, R84.reuse ;  /* 0x00000054ff03723e */ /* 0x080fe200020004ff */
[--C-:B------:R-:W-:Y:S01]  /*6840*/  HADD2.F32 R61, -RZ, R0.reuse.H0_H0 ;  /* 0x20000000ff3d7230 */ /* 0x100fe20000004100 */
[----:B------:R-:W-:Y:S01]  /*6850*/  ISETP.NE.AND P6, PT, R118, RZ, PT ;  /* 0x000000ff7600720c */ /* 0x000fe20003fc5270 */
[----:B------:R-:W-:Y:S01]  /*6860*/  HADD2.F32 R62, -RZ, R0.H1_H1 ;  /* 0x30000000ff3e7230 */ /* 0x000fe20000004100 */
[----:B------:R-:W-:Y:S01]  /*6870*/  F2FP.F16.E5M2.UNPACK_B R0, R84.H1 ;  /* 0x00000054ff00723e */ /* 0x000fe200030004ff */
[--C-:B------:R-:W-:Y:S02]  /*6880*/  HADD2.F32 R65, -RZ, R3.reuse.H0_H0 ;  /* 0x20000003ff417230 */ /* 0x100fe40000004100 */
[----:B------:R-:W-:Y:S01]  /*6890*/  HADD2.F32 R66, -RZ, R3.H1_H1 ;  /* 0x30000003ff427230 */ /* 0x000fe20000004100 */
[-C--:B------:R-:W-:Y:S01]  /*68a0*/  F2FP.F16.E5M2.UNPACK_B R3, R85.reuse ;  /* 0x00000055ff03723e */ /* 0x080fe200020004ff */
[--C-:B------:R-:W-:Y:S02]  /*68b0*/  HADD2.F32 R67, -RZ, R0.reuse.H0_H0 ;  /* 0x20000000ff437230 */ /* 0x100fe40000004100 */
[----:B------:R-:W-:Y:S01]  /*68c0*/  HADD2.F32 R68, -RZ, R0.H1_H1 ;  /* 0x30000000ff447230 */ /* 0x000fe20000004100 */
[----:B------:R-:W-:Y:S01]  /*68d0*/  F2FP.F16.E5M2.UNPACK_B R0, R85.H1 ;  /* 0x00000055ff00723e */ /* 0x000fe200030004ff */
[--C-:B------:R-:W-:Y:S02]  /*68e0*/  HADD2.F32 R69, -RZ, R3.reuse.H0_H0 ;  /* 0x20000003ff457230 */ /* 0x100fe40000004100 */
[C---:B-1----:R-:W-:Y:S01]  /*68f0*/  FMUL R7, R47.reuse, R7 ;  /* 0x000000072f077220 */ /* 0x042fe20000400000 */
[----:B------:R-:W-:Y:S01]  /*6900*/  HADD2.F32 R70, -RZ, R3.H1_H1 ;  /* 0x30000003ff467230 */ /* 0x000fe20000004100 */
[----:B------:R-:W-:Y:S01]  /*6910*/  F2FP.F16.E5M2.UNPACK_B R3, R86.H1 ;  /* 0x00000056ff03723e */ /* 0x000fe200030004ff */
[--C-:B------:R-:W-:Y:S02]  /*6920*/  HADD2.F32 R71, -RZ, R0.reuse.H0_H0 ;  /* 0x20000000ff477230 */ /* 0x100fe40000004100 */
[----:B------:R-:W-:Y:S02]  /*6930*/  HADD2.F32 R72, -RZ, R0.H1_H1 ;  /* 0x30000000ff487230 */ /* 0x000fe40000004100 */
[----:B------:R-:W-:Y:S01]  /*6940*/  FMUL R0, R47, R4 ;  /* 0x000000042f007220 */ /* 0x000fe20000400000 */
[--C-:B------:R-:W-:Y:S01]  /*6950*/  HADD2.F32 R73, -RZ, R74.reuse.H0_H0 ;  /* 0x2000004aff497230 */ /* 0x100fe20000004100 */
[----:B------:R-:W-:Y:S01]  /*6960*/  F2FP.F16.E5M2.UNPACK_B R4, R87 ;  /* 0x00000057ff04723e */ /* 0x000fe200020004ff */
[----:B------:R-:W-:Y:S02]  /*6970*/  HADD2.F32 R74, -RZ, R74.H1_H1 ;  /* 0x3000004aff4a7230 */ /* 0x000fe40000004100 */
[----:B------:R-:W-:Y:S01]  /*6980*/  FFMA R0, R49, R2, R0 ;  /* 0x0000000231007223 */ /* 0x000fe20000000000 */
[----:B------:R-:W-:Y:S01]  /*6990*/  FMUL R2, R47, R5 ;  /* 0x000000052f027220 */ /* 0x000fe20000400000 */
[--C-:B------:R-:W-:Y:S01]  /*69a0*/  HADD2.F32 R75, -RZ, R3.reuse.H0_H0 ;  /* 0x20000003ff4b7230 */ /* 0x100fe20000004100 */
[----:B------:R-:W-:Y:S01]  /*69b0*/  F2FP.F16.E5M2.UNPACK_B R5, R87.H1 ;  /* 0x00000057ff05723e */ /* 0x000fe200030004ff */
[----:B------:R-:W-:Y:S02]  /*69c0*/  HADD2.F32 R76, -RZ, R3.H1_H1 ;  /* 0x30000003ff4c7230 */ /* 0x000fe40000004100 */
[----:B------:R-:W-:Y:S01]  /*69d0*/  FFMA R2, R49, R50, R2 ;  /* 0x0000003231027223 */ /* 0x000fe20000000002 */
[--C-:B------:R-:W-:Y:S02]  /*69e0*/  HADD2.F32 R50, -RZ, R4.reuse.H0_H0 ;  /* 0x20000004ff327230 */ /* 0x100fe40000004100 */
[C---:B------:R-:W-:Y:S01]  /*69f0*/  FMUL R3, R47.reuse, R6 ;  /* 0x000000062f037220 */ /* 0x040fe20000400000 */
[--C-:B------:R-:W-:Y:S02]  /*6a00*/  HADD2.F32 R77, -RZ, R5.reuse.H1_H1 ;  /* 0x30000005ff4d7230 */ /* 0x100fe40000004100 */
[C---:B------:R-:W-:Y:S01]  /*6a10*/  FMUL R6, R47.reuse, R11 ;  /* 0x0000000b2f067220 */ /* 0x040fe20000400000 */
[----:B------:R-:W-:Y:S01]  /*6a20*/  FMUL R11, R47, R16 ;  /* 0x000000102f0b7220 */ /* 0x000fe20000400000 */
[C---:B------:R-:W-:Y:S01]  /*6a30*/  FFMA R3, R49.reuse, R51, R3 ;  /* 0x0000003331037223 */ /* 0x040fe20000000003 */
[----:B------:R-:W-:Y:S01]  /*6a40*/  FFMA R7, R49, R52, R7 ;  /* 0x0000003431077223 */ /* 0x000fe20000000007 */
[----:B------:R-:W-:Y:S02]  /*6a50*/  HADD2.F32 R51, -RZ, R4.H1_H1 ;  /* 0x30000004ff337230 */ /* 0x000fe40000004100 */
[C---:B------:R-:W-:Y:S01]  /*6a60*/  FMUL R4, R47.reuse, R9 ;  /* 0x000000092f047220 */ /* 0x040fe20000400000 */
[----:B------:R-:W-:Y:S02]  /*6a70*/  HADD2.F32 R52, -RZ, R5.H0_H0 ;  /* 0x20000005ff347230 */ /* 0x000fe40000004100 */
[----:B------:R-:W-:Y:S01]  /*6a80*/  FMUL R16, R47, R21 ;  /* 0x000000152f107220 */ /* 0x000fe20000400000 */
[----:B------:R-:W-:Y:S01]  /*6a90*/  F2FP.SATFINITE.E5M2.F32.PACK_AB_MERGE_C R78, R7, R3, RZ ;  /* 0x00000003074e723e */ /* 0x000fe200048060ff */
[C---:B------:R-:W-:Y:S01]  /*6aa0*/  FMUL R3, R47.reuse, R8 ;  /* 0x000000082f037220 */ /* 0x040fe20000400000 */
[C---:B------:R-:W-:Y:S01]  /*6ab0*/  FMUL R7, R47.reuse, R12 ;  /* 0x0000000c2f077220 */ /* 0x040fe20000400000 */
[C---:B------:R-:W-:Y:S01]  /*6ac0*/  FMUL R8, R47.reuse, R13 ;  /* 0x0000000d2f087220 */ /* 0x040fe20000400000 */
[----:B------:R-:W-:Y:S01]  /*6ad0*/  FMUL R12, R47, R17 ;  /* 0x000000112f0c7220 */ /* 0x000fe20000400000 */
[C---:B------:R-:W-:Y:S01]  /*6ae0*/  FFMA R3, R49.reuse, R53, R3 ;  /* 0x0000003531037223 */ /* 0x040fe20000000003 */
[----:B------:R-:W-:Y:S01]  /*6af0*/  FFMA R4, R49, R54, R4 ;  /* 0x0000003631047223 */ /* 0x000fe20000000004 */
[C---:B------:R-:W-:Y:S01]  /*6b00*/  FMUL R5, R47.reuse, R10 ;  /* 0x0000000a2f057220 */ /* 0x040fe20000400000 */
[C---:B------:R-:W-:Y:S01]  /*6b10*/  FMUL R9, R47.reuse, R14 ;  /* 0x0000000e2f097220 */ /* 0x040fe20000400000 */
[C---:B------:R-:W-:Y:S01]  /*6b20*/  FMUL R10, R47.reuse, R15 ;  /* 0x0000000f2f0a7220 */ /* 0x040fe20000400000 */
[----:B------:R-:W-:Y:S01]  /*6b30*/  FMUL R15, R47, R20 ;  /* 0x000000142f0f7220 */ /* 0x000fe20000400000 */
[C---:B------:R-:W-:Y:S01]  /*6b40*/  FFMA R5, R49.reuse, R55, R5 ;  /* 0x0000003731057223 */ /* 0x040fe20000000005 */
[C---:B------:R-:W-:Y:S01]  /*6b50*/  FFMA R6, R49.reuse, R56, R6 ;  /* 0x0000003831067223 */ /* 0x040fe20000000006 */
[C---:B------:R-:W-:Y:S01]  /*6b60*/  FFMA R7, R49.reuse, R57, R7 ;  /* 0x0000003931077223 */ /* 0x040fe20000000007 */
[C---:B------:R-:W-:Y:S01]  /*6b70*/  FFMA R8, R49.reuse, R58, R8 ;  /* 0x0000003a31087223 */ /* 0x040fe20000000008 */
[--C-:B------:R-:W-:Y:S02]  /*6b80*/  HADD2.F32 R63, -RZ, R64.reuse.H0_H0 ;  /* 0x20000040ff3f7230 */ /* 0x100fe40000004100 */
[C---:B------:R-:W-:Y:S01]  /*6b90*/  FFMA R9, R49.reuse, R59, R9 ;  /* 0x0000003b31097223 */ /* 0x040fe20000000009 */
[----:B------:R-:W-:Y:S01]  /*6ba0*/  F2FP.SATFINITE.E5M2.F32.PACK_AB_MERGE_C R5, R6, R5, RZ ;  /* 0x000000050605723e */ /* 0x000fe200048060ff */
[C---:B------:R-:W-:Y:S01]  /*6bb0*/  FFMA R10, R49.reuse, R60, R10 ;  /* 0x0000003c310a7223 */ /* 0x040fe2000000000a */
[C---:B------:R-:W-:Y:S01]  /*6bc0*/  FFMA R11, R49.reuse, R61, R11 ;  /* 0x0000003d310b7223 */ /* 0x040fe2000000000b */
[----:B------:R-:W-:Y:S01]  /*6bd0*/  FFMA R12, R49, R62, R12 ;  /* 0x0000003e310c7223 */ /* 0x000fe2000000000c */
[C---:B------:R-:W-:Y:S01]  /*6be0*/  FMUL R20, R47.reuse, R25 ;  /* 0x000000192f147220 */ /* 0x040fe20000400000 */
[C---:B------:R-:W-:Y:S01]  /*6bf0*/  FMUL R25, R47.reuse, R30 ;  /* 0x0000001e2f197220 */ /* 0x040fe20000400000 */
[C---:B------:R-:W-:Y:S01]  /*6c00*/  FMUL R30, R47.reuse, R35 ;  /* 0x000000232f1e7220 */ /* 0x040fe20000400000 */
[----:B------:R-:W-:Y:S01]  /*6c10*/  F2FP.SATFINITE.E5M2.F32.PACK_AB_MERGE_C R9, R10, R9, RZ ;  /* 0x000000090a09723e */ /* 0x000fe200048060ff */
[----:B------:R-:W-:Y:S02]  /*6c20*/  HADD2.F32 R64, -RZ, R64.H1_H1 ;  /* 0x30000040ff407230 */ /* 0x000fe40000004100 */
[C---:B------:R-:W-:Y:S01]  /*6c30*/  FMUL R13, R47.reuse, R18 ;  /* 0x000000122f0d7220 */ /* 0x040fe20000400000 */
[C---:B------:R-:W-:Y:S01]  /*6c40*/  FMUL R14, R47.reuse, R19 ;  /* 0x000000132f0e7220 */ /* 0x040fe20000400000 */
[C---:B------:R-:W-:Y:S01]  /*6c50*/  FMUL R17, R47.reuse, R22 ;  /* 0x000000162f117220 */ /* 0x040fe20000400000 */
[----:B------:R-:W-:Y:S01]  /*6c60*/  FMUL R18, R47, R23 ;  /* 0x000000172f127220 */ /* 0x000fe20000400000 */
[C---:B------:R-:W-:Y:S01]  /*6c70*/  FFMA R13, R49.reuse, R63, R13 ;  /* 0x0000003f310d7223 */ /* 0x040fe2000000000d */
[C---:B------:R-:W-:Y:S01]  /*6c80*/  FFMA R14, R49.reuse, R64, R14 ;  /* 0x00000040310e7223 */ /* 0x040fe2000000000e */
[----:B------:R-:W-:Y:S01]  /*6c90*/  FFMA R15, R49, R65, R15 ;  /* 0x00000041310f7223 */ /* 0x000fe2000000000f */
[----:B------:R-:W-:Y:S01]  /*6ca0*/  FMUL R19, R47, R24 ;  /* 0x000000182f137220 */ /* 0x000fe20000400000 */
[C---:B------:R-:W-:Y:S01]  /*6cb0*/  FFMA R16, R49.reuse, R66, R16 ;  /* 0x0000004231107223 */ /* 0x040fe20000000010 */
[----:B------:R-:W-:Y:S01]  /*6cc0*/  FFMA R17, R49, R67, R17 ;  /* 0x0000004331117223 */ /* 0x000fe20000000011 */
[----:B------:R-:W-:Y:S01]  /*6cd0*/  F2FP.SATFINITE.E5M2.F32.PACK_AB_MERGE_C R13, R14, R13, RZ ;  /* 0x0000000d0e0d723e */ /* 0x000fe200048060ff */
[C---:B------:R-:W-:Y:S01]  /*6ce0*/  FMUL R21, R47.reuse, R26 ;  /* 0x0000001a2f157220 */ /* 0x040fe20000400000 */
[----:B------:R-:W-:Y:S01]  /*6cf0*/  FMUL R22, R47, R27 ;  /* 0x0000001b2f167220 */ /* 0x000fe20000400000 */
[C---:B------:R-:W-:Y:S01]  /*6d00*/  FFMA R18, R49.reuse, R68, R18 ;  /* 0x0000004431127223 */ /* 0x040fe20000000012 */
[----:B------:R-:W-:Y:S01]  /*6d10*/  FFMA R19, R49, R69, R19 ;  /* 0x0000004531137223 */ /* 0x000fe20000000013 */
[----:B------:R-:W-:Y:S01]  /*6d20*/  FMUL R23, R47, R28 ;  /* 0x0000001c2f177220 */ /* 0x000fe20000400000 */
[----:B------:R-:W-:Y:S01]  /*6d30*/  FFMA R20, R49, R70, R20 ;  /* 0x0000004631147223 */ /* 0x000fe20000000014 */
[----:B------:R-:W-:Y:S01]  /*6d40*/  FMUL R24, R47, R29 ;  /* 0x0000001d2f187220 */ /* 0x000fe20000400000 */
[C---:B------:R-:W-:Y:S01]  /*6d50*/  FFMA R21, R49.reuse, R71, R21 ;  /* 0x0000004731157223 */ /* 0x040fe20000000015 */
[----:B------:R-:W-:Y:S01]  /*6d60*/  FFMA R22, R49, R72, R22 ;  /* 0x0000004831167223 */ /* 0x000fe20000000016 */
[C---:B------:R-:W-:Y:S01]  /*6d70*/  FMUL R26, R47.reuse, R31 ;  /* 0x0000001f2f1a7220 */ /* 0x040fe20000400000 */
[----:B------:R-:W-:Y:S01]  /*6d80*/  FMUL R27, R47, R32 ;  /* 0x000000202f1b7220 */ /* 0x000fe20000400000 */
[----:B------:R-:W-:Y:S01]  /*6d90*/  FFMA R23, R49, R73, R23 ;  /* 0x0000004931177223 */ /* 0x000fe20000000017 */
[----:B------:R-:W-:Y:S01]  /*6da0*/  FMUL R28, R47, R33 ;  /* 0x000000212f1c7220 */ /* 0x000fe20000400000 */
[----:B------:R-:W-:Y:S01]  /*6db0*/  FFMA R24, R49, R74, R24 ;  /* 0x0000004a31187223 */ /* 0x000fe20000000018 */
[----:B------:R-:W-:Y:S01]  /*6dc0*/  FMUL R29, R47, R34 ;  /* 0x000000222f1d7220 */ /* 0x000fe20000400000 */
[C---:B------:R-:W-:Y:S01]  /*6dd0*/  FFMA R25, R49.reuse, R75, R25 ;  /* 0x0000004b31197223 */ /* 0x040fe20000000019 */
[C---:B------:R-:W-:Y:S01]  /*6de0*/  FFMA R26, R49.reuse, R76, R26 ;  /* 0x0000004c311a7223 */ /* 0x040fe2000000001a */
[C---:B------:R-:W-:Y:S01]  /*6df0*/  FFMA R27, R49.reuse, R50, R27 ;  /* 0x00000032311b7223 */ /* 0x040fe2000000001b */
[C---:B------:R-:W-:Y:S01]  /*6e00*/  FFMA R28, R49.reuse, R51, R28 ;  /* 0x00000033311c7223 */ /* 0x040fe2000000001c */
[----:B------:R-:W-:Y:S01]  /*6e10*/  F2FP.SATFINITE.E5M2.F32.PACK_AB_MERGE_C R17, R18, R17, RZ ;  /* 0x000000111211723e */ /* 0x000fe200048060ff */
[C---:B------:R-:W-:Y:S01]  /*6e20*/  FFMA R29, R49.reuse, R52, R29 ;  /* 0x00000034311d7223 */ /* 0x040fe2000000001d */
[----:B------:R-:W-:Y:S01]  /*6e30*/  F2FP.SATFINITE.E5M2.F32.PACK_AB_MERGE_C R21, R22, R21, RZ ;  /* 0x000000151615723e */ /* 0x000fe200048060ff */
[----:B------:R-:W-:Y:S01]  /*6e40*/  FFMA R30, R49, R77, R30 ;  /* 0x0000004d311e7223 */ /* 0x000fe2000000001e */
[----:B------:R-:W-:Y:S02]  /*6e50*/  F2FP.SATFINITE.E5M2.F32.PACK_AB_MERGE_C R32, R2, R0, R78 ;  /* 0x000000000220723e */ /* 0x000fe4000480604e */
[----:B------:R-:W-:Y:S02]  /*6e60*/  F2FP.SATFINITE.E5M2.F32.PACK_AB_MERGE_C R33, R4, R3, R5 ;  /* 0x000000030421723e */ /* 0x000fe40004806005 */
[----:B------:R-:W-:Y:S02]  /*6e70*/  F2FP.SATFINITE.E5M2.F32.PACK_AB_MERGE_C R34, R8, R7, R9 ;  /* 0x000000070822723e */ /* 0x000fe40004806009 */
[----:B------:R-:W-:Y:S02]  /*6e80*/  F2FP.SATFINITE.E5M2.F32.PACK_AB_MERGE_C R35, R12, R11, R13 ;  /* 0x0000000b0c23723e */ /* 0x000fe4000480600d */
[----:B------:R-:W-:Y:S02]  /*6e90*/  F2FP.SATFINITE.E5M2.F32.PACK_AB_MERGE_C R16, R16, R15, R17 ;  /* 0x0000000f1010723e */ /* 0x000fe40004806011 */
[----:B------:R-:W-:Y:S01]  /*6ea0*/  F2FP.SATFINITE.E5M2.F32.PACK_AB_MERGE_C R17, R20, R19, R21 ;  /* 0x000000131411723e */ /* 0x000fe20004806015 */
[----:B------:R1:W-:Y:S01]  /*6eb0*/  STS.128 [R100+UR49+0x4400], R32 ;  /* 0x0044002064007988 */ /* 0x0003e20008000c31 */
[----:B------:R-:W-:Y:S02]  /*6ec0*/  F2FP.SATFINITE.E5M2.F32.PACK_AB_MERGE_C R18, R26, R25, RZ ;  /* 0x000000191a12723e */ /* 0x000fe400048060ff */
[----:B------:R-:W-:Y:S02]  /*6ed0*/  F2FP.SATFINITE.E5M2.F32.PACK_AB_MERGE_C R19, R30, R29, RZ ;  /* 0x0000001d1e13723e */ /* 0x000fe400048060ff */
[----:B------:R-:W-:Y:S02]  /*6ee0*/  F2FP.SATFINITE.E5M2.F32.PACK_AB_MERGE_C R18, R24, R23, R18 ;  /* 0x000000171812723e */ /* 0x000fe40004806012 */
[----:B------:R-:W-:Y:S02]  /*6ef0*/  F2FP.SATFINITE.E5M2.F32.PACK_AB_MERGE_C R19, R28, R27, R19 ;  /* 0x0000001b1c13723e */ /* 0x000fe40004806013 */
[----:B------:R-:W-:Y:S02]  /*6f00*/  LEA R0, R105, UR49, 0x3 ;  /* 0x0000003169007c11 */ /* 0x000fe4000f8e18ff */
[----:B------:R-:W-:Y:S01]  /*6f10*/  @P6 SHF.L.U32 R2, R104, 0x1f, RZ ;  /* 0x0000001f68026819 */ /* 0x000fe200000006ff */
[----:B------:R1:W-:Y:S01]  /*6f20*/  STS.128 [R114+0x4410], R16 ;  /* 0x0044101072007388 */ /* 0x0003e20000000c00 */
[----:B------:R-:W-:Y:S01]  /*6f30*/  @!PT LDS RZ, [RZ] ;  /* 0x00000000fffff984 */ /* 0x000fe20000000800 */
[----:B------:R-:W-:Y:S01]  /*6f40*/  @!PT LDS RZ, [RZ] ;  /* 0x00000000fffff984 */ /* 0x000fe20000000800 */
[----:B------:R-:W-:Y:S01]  /*6f50*/  @!PT LDS RZ, [RZ] ;  /* 0x00000000fffff984 */ /* 0x000fe20000000800 */
[----:B------:R-:W-:Y:S01]  /*6f60*/  @!PT LDS RZ, [RZ] ;  /* 0x00000000fffff984 */ /* 0x000fe20000000800 */
[----:B------:R2:W-:Y:S07]  /*6f70*/  MEMBAR.ALL.CTA ;  /* 0x0000000000007992 */ /* 0x0005ee0000008000 */
[----:B--2---:R-:W2:Y:S02]  /*6f80*/  FENCE.VIEW.ASYNC.S ;  /* 0x00000000000073c6 */ /* 0x004ea40000000000 */
[----:B--2---:R-:W-:Y:S06]  /*6f90*/  BAR.SYNC.DEFER_BLOCKING 0x1, 0x80 ;  /* 0x0042000000007b1d */ /* 0x004fec0000010000 */
[----:B------:R-:W-:Y:S05]  /*6fa0*/  @P0 BRA `(.L_x_116) ;  /* 0x0000000000280947 */ /* 0x000fea0003800000 */
[----:B------:R-:W-:Y:S02]  /*6fb0*/  UIADD3 UR4, UPT, UPT, UR49, 0x4400, URZ ;  /* 0x0000440031047890 */ /* 0x000fe4000fffe0ff */
[----:B------:R-:W-:Y:S01]  /*6fc0*/  UIADD3 UR6, UP0, UPT, UR52, 0x680, URZ ;  /* 0x0000068034067890 */ /* 0x000fe2000ff1e0ff */
[----:B------:R-:W-:Y:S03]  /*6fd0*/  UMOV UR43, UR36 ;  /* 0x00000024002b7c82 */ /* 0x000fe60008000000 */
[----:B------:R-:W-:Y:S01]  /*6fe0*/  MOV R109, UR4 ;  /* 0x00000004006d7c02 */ /* 0x000fe20008000f00 */
[----:B------:R-:W-:Y:S03]  /*6ff0*/  UIADD3.X UR7, UPT, UPT, URZ, UR53, URZ, UP0, !UPT ;  /* 0x00000035ff077290 */ /* 0x000fe600087fe4ff */
[----:B------:R-:W-:Y:S11]  /*7000*/  R2UR UR40, R109 ;  /* 0x000000006d2872ca */ /* 0x000ff600000e0000 */
[----:B------:R-:W-:Y:S02]  /*7010*/  @!UPT UIADD3 URZ, UPT, UPT, URZ, URZ, URZ ;  /* 0x000000fffffff290 */ /* 0x000fe4000fffe0ff */
[----:B------:R2:W-:Y:S01]  /*7020*/  UTMASTG.3D [UR40], [UR6] ;  /* 0x00000028060073b5 */ /* 0x0005e20008010000 */
[----:B------:R0:W-:Y:S01]  /*7030*/  UTMACMDFLUSH ;  /* 0x00000000000079b7 */ /* 0x0001e20000000000 */
[----:B--2---:R-:W-:Y:S04]  /*7040*/  DEPBAR.LE SB0, 0x1 ;  /* 0x000080400000791a */ /* 0x004fe80000000000 */
.L_x_116:
[----:B------:R-:W-:Y:S05]  /*7050*/  BSYNC.RECONVERGENT B0 ;  /* 0x0000000000007941 */ /* 0x000fea0003800200 */
.L_x_115:
[----:B------:R-:W-:Y:S06]  /*7060*/  BAR.SYNC.DEFER_BLOCKING 0x1, 0x80 ;  /* 0x0042000000007b1d */ /* 0x000fec0000010000 */
[----:B------:R-:W2:Y:S01]  /*7070*/  @P6 SYNCS.PHASECHK.TRANS64.TRYWAIT P0, [R0+URZ+0x140], R2 ;  /* 0x00014002000065a7 */ /* 0x000ea200080011ff */
[----:B------:R-:W-:Y:S01]  /*7080*/  BSSY B1, `(.L_x_117) ;  /* 0x0000021000017945 */ /* 0x000fe20003800000 */
[----:B--2---:R-:W-:Y:S03]  /*7090*/  @P6 SEL R115, RZ, 0x1, !P0 ;  /* 0x00000001ff736807 */ /* 0x004fe60004000000 */
[----:B------:R-:W-:Y:S05]  /*70a0*/  @!P6 BRA `(.L_x_118) ;  /* 0x000000000078e947 */ /* 0x000fea0003800000 */
[----:B------:R-:W-:Y:S01]  /*70b0*/  ISETP.NE.AND P1, PT, R116, RZ, PT ;  /* 0x000000ff7400720c */ /* 0x000fe20003f25270 */
[----:B------:R-:W-:Y:S01]  /*70c0*/  BSSY B0, `(.L_x_119) ;  /* 0x0000009000007945 */ /* 0x000fe20003800000 */
[----:B------:R-:W-:Y:S11]  /*70d0*/  ISETP.NE.AND P0, PT, R115, RZ, PT ;  /* 0x000000ff7300720c */ /* 0x000ff60003f05270 */
[----:B------:R-:W-:Y:S05]  /*70e0*/  @P1 IMAD R2, R105, 0x1000, R100 ;  /* 0x0000100069021824 */ /* 0x000fea00078e0264 */
[----:B------:R-:W-:Y:S05]  /*70f0*/  @P1 IADD3 R4, PT, PT, R2, UR49, RZ ;  /* 0x0000003102041c10 */ /* 0x000fea000fffe0ff */
[----:B------:R-:W-:Y:S01]  /*7100*/  @P1 IMAD.IADD R4, R4, 0x1, R117 ;  /* 0x0000000104041824 */ /* 0x000fe200078e0275 */
[----:B------:R-:W-:Y:S06]  /*7110*/  @P0 BRA `(.L_x_120) ;  /* 0x00000000000c0947 */ /* 0x000fec0003800000 */
[----:B------:R-:W-:Y:S04]  /*7120*/  SHF.L.U32 R3, R104, 0x1f, RZ ;  /* 0x0000001f68037819 */ /* 0x000fe800000006ff */
[----:B------:R-:W2:Y:S02]  /*7130*/  SYNCS.PHASECHK.TRANS64.TRYWAIT P0, [R0+URZ+0x140], R3 ;  /* 0x00014003000075a7 */ /* 0x000ea400080011ff */
[----:B--2---:R-:W-:Y:S05]  /*7140*/  @!P0 BRA `(.L_x_121) ;  /* 0x00000038004c8947 */ /* 0x004fea0003800000 */
.L_x_120:
[----:B------:R-:W-:Y:S05]  /*7150*/  BSYNC B0 ;  /* 0x0000000000007941 */ /* 0x000fea0003800000 */
.L_x_119:
[----:B------:R-:W-:Y:S01]  /*7160*/  ISETP.NE.AND P0, PT, R116, RZ, PT ;  /* 0x000000ff7400720c */ /* 0x000fe20003f05270 */
[----:B------:R-:W-:Y:S11]  /*7170*/  VIADD R105, R105, 0x1 ;  /* 0x0000000169697836 */ /* 0x000ff60000000000 */
[----:B------:R-:W-:Y:S01]  /*7180*/  @!UPT UIADD3 URZ, UPT, UPT, URZ, URZ, URZ ;  /* 0x000000fffffff290 */ /* 0x000fe2000fffe0ff */
[----:B------:R3:W4:Y:S04]  /*7190*/  @P0 LDS.128 R80, [R2+UR49+0x400] ;  /* 0x0004003102500984 */ /* 0x0007280008000c00 */
[----:B------:R1:W1:Y:S01]  /*71a0*/  @P0 LDS.128 R84, [R4+0x410] ;  /* 0x0004100004540984 */ /* 0x0002620000000c00 */
        /* <DEDUP_REMOVED lines=8> */
[----:B---3--:R-:W-:Y:S02]  /*7230*/  VIADD R2, R0, 0x160 ;  /* 0x0000016000027836 */ /* 0x008fe40000000000 */
[----:B--2---:R-:W-:Y:S05]  /*7240*/  IMAD.U32 R0, RZ, RZ, UR37 ;  /* 0x00000025ff007e24 */ /* 0x004fea000f8e00ff */
[----:B------:R-:W-:Y:S04]  /*7250*/  PRMT R0, R0, 0x654, R2 ;  /* 0x0000065400007816 */ /* 0x000fe80000000002 */
[----:B-----5:R2:W-:Y:S02]  /*7260*/  SYNCS.ARRIVE.TRANS64.RED.A1T0 RZ, [R0+URZ], RZ ;  /* 0x000000ff00ff79a7 */ /* 0x0205e400081004ff */
[----:B--2---:R-:W-:Y:S04]  /*7270*/  SEL R0, RZ, 0x1, P0 ;  /* 0x00000001ff007807 */ /* 0x004fe80000000000 */
[----:B-1--4-:R-:W-:Y:S02]  /*7280*/  LOP3.LUT R104, R104, R0, RZ, 0x3c, !PT ;  /* 0x0000000068687212 */ /* 0x012fe400078e3cff */
.L_x_118:
[----:B------:R-:W-:Y:S05]  /*7290*/  BSYNC B1 ;  /* 0x0000000000017941 */ /* 0x000fea0003800000 */
.L_x_117:
[----:B------:R-:W-:Y:S05]  /*72a0*/  VIADD R0, R48, 0x40 ;  /* 0x0000004030007836 */ /* 0x000fea0000000000 */
[----:B------:R-:W-:Y:S04]  /*72b0*/  SHF.R.U32.HI R0, RZ, 0x15, R0 ;  /* 0x00000015ff007819 */ /* 0x000fe80000011600 */
[----:B------:R-:W-:Y:S11]  /*72c0*/  LOP3.LUT P0, RZ, R0, 0x3, R101, 0x48, !PT ;  /* 0x0000000300ff7812 */ /* 0x000ff60007804865 */
[----:B------:R-:W-:Y:S02]  /*72d0*/  @!UPT UIADD3 URZ, UPT, UPT, URZ, URZ, URZ ;  /* 0x000000fffffff290 */ /* 0x000fe4000fffe0ff */
[----:B------:R-:W-:Y:S05]  /*72e0*/  @!P0 BRA `(.L_x_122) ;  /* 0x0000000000408947 */ /* 0x000fea0003800000 */
[----:B------:R-:W2:Y:S01]  /*72f0*/  LDCU.64 UR8, c[0x4][0x78] ;  /* 0x01000f00ff0877ac */ /* 0x000ea20008000a00 */
[----:B------:R-:W-:Y:S01]  /*7300*/  MOV R3, 0x0 ;  /* 0x0000000000037802 */ /* 0x000fe20000000f00 */
[----:B------:R-:W-:Y:S02]  /*7310*/  HFMA2 R12, -RZ, RZ, 0, 5.9604644775390625e-08 ;  /* 0x00000001ff0c7431 */ /* 0x000fe400000001ff */
[----:B------:R-:W-:Y:S02]  /*7320*/  IMAD.MOV.U32 R8, RZ, RZ, 0x192 ;  /* 0x00000192ff087424 */ /* 0x000fe400078e00ff */
[----:B------:R-:W-:Y:S01]  /*7330*/  IMAD.MOV.U32 R13, RZ, RZ, RZ ;  /* 0x000000ffff0d7224 */ /* 0x000fe200078e00ff */
[----:B------:R-:W3:Y:S01]  /*7340*/  LDCU.64 UR6, c[0x4][0x80] ;  /* 0x01001000ff0677ac */ /* 0x000ee20008000a00 */
[----:B------:R-:W4:Y:S01]  /*7350*/  LDC.64 R2, c[0x4][R3] ;  /* 0x0100000003027b82 */ /* 0x000f220000000a00 */
[----:B------:R-:W5:Y:S01]  /*7360*/  LDCU.64 UR4, c[0x4][0x18] ;  /* 0x01000300ff0477ac */ /* 0x000f620008000a00 */
[----:B--2---:R-:W-:Y:S01]  /*7370*/  MOV R5, UR9 ;  /* 0x0000000900057c02 */ /* 0x004fe20008000f00 */
[----:B------:R-:W-:Y:S01]  /*7380*/  IMAD.U32 R4, RZ, RZ, UR8 ;  /* 0x00000008ff047e24 */ /* 0x000fe2000f8e00ff */
[----:B---3--:R-:W-:Y:S01]  /*7390*/  MOV R7, UR7 ;  /* 0x0000000700077c02 */ /* 0x008fe20008000f00 */
[----:B------:R-:W-:Y:S01]  /*73a0*/  IMAD.U32 R6, RZ, RZ, UR6 ;  /* 0x00000006ff067e24 */ /* 0x000fe2000f8e00ff */
[----:B-----5:R-:W-:Y:S01]  /*73b0*/  MOV R11, UR5 ;  /* 0x00000005000b7c02 */ /* 0x020fe20008000f00 */
[----:B------:R-:W-:Y:S02]  /*73c0*/  IMAD.U32 R10, RZ, RZ, UR4 ;  /* 0x00000004ff0a7e24 */ /* 0x000fe4000f8e00ff */
[----:B------:R-:W-:Y:S07]  /*73d0*/  LEPC R20, `(.L_x_122) ;  /* 0x000000001014794e */ /* 0x000fee0000000000 */
[----:B-1--4-:R-:W-:Y:S05]  /*73e0*/  CALL.ABS.NOINC R2 ;  /* 0x0000000002007343 */ /* 0x012fea0003c00000 */
.L_x_122:
[-C--:B------:R-:W-:Y:S01]  /*73f0*/  F2FP.F16.E5M2.UNPACK_B R0, R81.reuse ;  /* 0x00000051ff00723e */ /* 0x080fe200020004ff */
[----:B------:R-:W-:Y:S05]  /*7400*/  WARPSYNC.ALL ;  /* 0x0000000000007948 */ /* 0x000fea0003800000 */
[----:B------:R-:W-:Y:S01]  /*7410*/  R2UR UR4, R48 ;  /* 0x00000000300472ca */ /* 0x000fe200000e0000 */
[--C-:B------:R-:W-:Y:S01]  /*7420*/  HADD2.F32 R54, -RZ, R0.reuse.H0_H0 ;  /* 0x20000000ff367230 */ /* 0x100fe20000004100 */
[-C--:B------:R-:W-:Y:S01]  /*7430*/  F2FP.F16.E5M2.UNPACK_B R2, R80.reuse.H1 ;  /* 0x00000050ff02723e */ /* 0x080fe200030004ff */
[----:B------:R-:W-:Y:S01]  /*7440*/  HADD2.F32 R55, -RZ, R0.H1_H1 ;  /* 0x30000000ff377230 */ /* 0x000fe20000004100 */
[----:B------:R-:W-:Y:S01]  /*7450*/  F2FP.F16.E5M2.UNPACK_B R0, R81.H1 ;  /* 0x00000051ff00723e */ /* 0x000fe200030004ff */
[----:B------:R-:W-:Y:S01]  /*7460*/  BSSY.RECONVERGENT B0, `(.L_x_123) ;  /* 0x0000095000007945 */ /* 0x000fe20003800200 */
[----:B------:R-:W-:Y:S01]  /*7470*/  F2FP.F16.E5M2.UNPACK_B R3, R80 ;  /* 0x00000050ff03723e */ /* 0x000fe200020004ff */
[----:B------:R-:W-:Y:S01]  /*7480*/  HADD2.F32 R52, -RZ, R2.H0_H0 ;  /* 0x20000002ff347230 */ /* 0x000fe20000004100 */
[----:B------:R-:W-:Y:S01]  /*7490*/  ISETP.NE.AND P0, PT, R110, RZ, PT ;  /* 0x000000ff6e00720c */ /* 0x000fe20003f05270 */
[--C-:B------:R-:W-:Y:S01]  /*74a0*/  HADD2.F32 R56, -RZ, R0.reuse.H0_H0 ;  /* 0x20000000ff387230 */ /* 0x100fe20000004100 */
[----:B------:R-:W-:Y:S01]  /*74b0*/  ISETP.NE.AND P6, PT, R118, RZ, PT ;  /* 0x000000ff7600720c */ /* 0x000fe20003fc5270 */
[----:B------:R-:W-:Y:S01]  /*74c0*/  HADD2.F32 R57, -RZ, R0.H1_H1 ;  /* 0x30000000ff397230 */ /* 0x000fe20000004100 */
[-C--:B------:R-:W-:Y:S01]  /*74d0*/  F2FP.F16.E5M2.UNPACK_B R0, R83.reuse ;  /* 0x00000053ff00723e */ /* 0x080fe200020004ff */
[----:B-1----:R-:W-:Y:S01]  /*74e0*/  LDTM.16dp32bit_t0_t15.x32 R4, tmem[UR4+0x40] ;  /* 0x00004004000479ee */ /* 0x002fe20008a80000 */
[----:B------:R-:W1:Y:S01]  /*74f0*/  LDTM.16dp32bit_t16_t31.x32 R4, tmem[UR4+0x60] ;  /* 0x00006004000479ee */ /* 0x000e620008aa0000 */
[----:B------:R-:W-:Y:S01]  /*7500*/  HADD2.F32 R53, -RZ, R2.H1_H1 ;  /* 0x30000002ff357230 */ /* 0x000fe20000004100 */
[----:B------:R-:W-:Y:S01]  /*7510*/  F2FP.F16.E5M2.UNPACK_B R2, R82.H1 ;  /* 0x00000052ff02723e */ /* 0x000fe200030004ff */
[--C-:B------:R-:W-:Y:S02]  /*7520*/  HADD2.F32 R50, -RZ, R3.reuse.H0_H0 ;  /* 0x20000003ff327230 */ /* 0x100fe40000004100 */
[--C-:B------:R-:W-:Y:S02]  /*7530*/  HADD2.F32 R62, -RZ, R0.reuse.H0_H0 ;  /* 0x20000000ff3e7230 */ /* 0x100fe40000004100 */
[----:B------:R-:W-:Y:S01]  /*7540*/  HADD2.F32 R63, -RZ, R0.H1_H1 ;  /* 0x30000000ff3f7230 */ /* 0x000fe20000004100 */
[----:B------:R-:W-:Y:S01]  /*7550*/  F2FP.F16.E5M2.UNPACK_B R0, R84.H1 ;  /* 0x00000054ff00723e */ /* 0x000fe200030004ff */
[--C-:B------:R-:W-:Y:S02]  /*7560*/  HADD2.F32 R60, -RZ, R2.reuse.H0_H0 ;  /* 0x20000002ff3c7230 */ /* 0x100fe40000004100 */
[----:B------:R-:W-:Y:S01]  /*7570*/  HADD2.F32 R61, -RZ, R2.H1_H1 ;  /* 0x30000002ff3d7230 */ /* 0x000fe20000004100 */
[----:B------:R-:W-:Y:S01]  /*7580*/  F2FP.F16.E5M2.UNPACK_B R2, R83.H1 ;  /* 0x00000053ff02723e */ /* 0x000fe200030004ff */
[----:B------:R-:W-:Y:S01]  /*7590*/  HADD2.F32 R51, -RZ, R3.H1_H1 ;  /* 0x30000003ff337230 */ /* 0x000fe20000004100 */
[----:B------:R-:W-:Y:S01]  /*75a0*/  F2FP.F16.E5M2.UNPACK_B R3, R82 ;  /* 0x00000052ff03723e */ /* 0x000fe200020004ff */
[--C-:B------:R-:W-:Y:S02]  /*75b0*/  HADD2.F32 R68, -RZ, R0.reuse.H0_H0 ;  /* 0x20000000ff447230 */ /* 0x100fe40000004100 */
[----:B------:R-:W-:Y:S01]  /*75c0*/  HADD2.F32 R69, -RZ, R0.H1_H1 ;  /* 0x30000000ff457230 */ /* 0x000fe20000004100 */
[-C--:B------:R-:W-:Y:S01]  /*75d0*/  F2FP.F16.E5M2.UNPACK_B R0, R85.reuse.H1 ;  /* 0x00000055ff00723e */ /* 0x080fe200030004ff */
[--C-:B------:R-:W-:Y:S02]  /*75e0*/  HADD2.F32 R64, -RZ, R2.reuse.H0_H0 ;  /* 0x20000002ff407230 */ /* 0x100fe40000004100 */
[----:B------:R-:W-:Y:S01]  /*75f0*/  HADD2.F32 R65, -RZ, R2.H1_H1 ;  /* 0x30000002ff417230 */ /* 0x000fe20000004100 */
[----:B------:R-:W-:Y:S01]  /*7600*/  F2FP.F16.E5M2.UNPACK_B R2, R85 ;  /* 0x00000055ff02723e */ /* 0x000fe200020004ff */
[--C-:B------:R-:W-:Y:S02]  /*7610*/  HADD2.F32 R58, -RZ, R3.reuse.H0_H0 ;  /* 0x20000003ff3a7230 */ /* 0x100fe40000004100 */
[C---:B-1----:R-:W-:Y:S01]  /*7620*/  FMUL R7, R47.reuse, R7 ;  /* 0x000000072f077220 */ /* 0x042fe20000400000 */
[----:B------:R-:W-:Y:S01]  /*7630*/  HADD2.F32 R59, -RZ, R3.H1_H1 ;  /* 0x30000003ff3b7230 */ /* 0x000fe20000004100 */
[----:B------:R-:W-:Y:S01]  /*7640*/  F2FP.F16.E5M2.UNPACK_B R3, R84 ;  /* 0x00000054ff03723e */ /* 0x000fe200020004ff */
[--C-:B------:R-:W-:Y:S02]  /*7650*/  HADD2.F32 R72, -RZ, R0.reuse.H0_H0 ;  /* 0x20000000ff487230 */ /* 0x100fe40000004100 */
[C---:B------:R-:W-:Y:S01]  /*7660*/  FMUL R11, R47.reuse, R11 ;  /* 0x0000000b2f0b7220 */ /* 0x040fe20000400000 */
[----:B------:R-:W-:Y:S01]  /*7670*/  HADD2.F32 R73, -RZ, R0.H1_H1 ;  /* 0x30000000ff497230 */ /* 0x000fe20000004100 */
[----:B------:R-:W-:Y:S01]  /*7680*/  F2FP.F16.E5M2.UNPACK_B R0, R87 ;  /* 0x00000057ff00723e */ /* 0x000fe200020004ff */
[--C-:B------:R-:W-:Y:S02]  /*7690*/  HADD2.F32 R70, -RZ, R2.reuse.H0_H0 ;  /* 0x20000002ff467230 */ /* 0x100fe40000004100 */
[C---:B------:R-:W-:Y:S01]  /*76a0*/  FMUL R15, R47.reuse, R15 ;  /* 0x0000000f2f0f7220 */ /* 0x040fe20000400000 */
[----:B------:R-:W-:Y:S01]  /*76b0*/  HADD2.F32 R71, -RZ, R2.H1_H1 ;  /* 0x30000002ff477230 */ /* 0x000fe20000004100 */
[-C--:B------:R-:W-:Y:S01]  /*76c0*/  F2FP.F16.E5M2.UNPACK_B R2, R86.reuse.H1 ;  /* 0x00000056ff02723e */ /* 0x080fe200030004ff */
[--C-:B------:R-:W-:Y:S02]  /*76d0*/  HADD2.F32 R66, -RZ, R3.reuse.H0_H0 ;  /* 0x20000003ff427230 */ /* 0x100fe40000004100 */
[----:B------:R-:W-:Y:S01]  /*76e0*/  HADD2.F32 R67, -RZ, R3.H1_H1 ;  /* 0x30000003ff437230 */ /* 0x000fe20000004100 */
[----:B------:R-:W-:Y:S01]  /*76f0*/  F2FP.F16.E5M2.UNPACK_B R3, R86 ;  /* 0x00000056ff03723e */ /* 0x000fe200020004ff */
[--C-:B------:R-:W-:Y:S02]  /*7700*/  HADD2.F32 R78, -RZ, R0.reuse.H0_H0 ;  /* 0x20000000ff4e7230 */ /* 0x100fe40000004100 */
[----:B------:R-:W-:Y:S02]  /*7710*/  HADD2.F32 R79, -RZ, R0.H1_H1 ;  /* 0x30000000ff4f7230 */ /* 0x000fe40000004100 */
[C---:B------:R-:W-:Y:S01]  /*7720*/  FMUL R0, R47.reuse, R4 ;  /* 0x000000042f007220 */ /* 0x040fe20000400000 */
[--C-:B------:R-:W-:Y:S02]  /*7730*/  HADD2.F32 R76, -RZ, R2.reuse.H0_H0 ;  /* 0x20000002ff4c7230 */ /* 0x100fe40000004100 */
[----:B------:R-:W-:Y:S01]  /*7740*/  FMUL R4, R47, R8 ;  /* 0x000000082f047220 */ /* 0x000fe20000400000 */
[----:B------:R-:W-:Y:S02]  /*7750*/  HADD2.F32 R77, -RZ, R2.H1_H1 ;  /* 0x30000002ff4d7230 */ /* 0x000fe40000004100 */
[----:B------:R-:W-:Y:S01]  /*7760*/  FFMA R0, R49, R50, R0 ;  /* 0x0000003231007223 */ /* 0x000fe20000000000 */
[--C-:B------:R-:W-:Y:S02]  /*7770*/  HADD2.F32 R74, -RZ, R3.reuse.H0_H0 ;  /* 0x20000003ff4a7230 */ /* 0x100fe40000004100 */
[C---:B------:R-:W-:Y:S01]  /*7780*/  FMUL R2, R47.reuse, R5 ;  /* 0x000000052f027220 */ /* 0x040fe20000400000 */
[----:B------:R-:W-:Y:S02]  /*7790*/  HADD2.F32 R75, -RZ, R3.H1_H1 ;  /* 0x30000003ff4b7230 */ /* 0x000fe40000004100 */
[C---:B------:R-:W-:Y:S01]  /*77a0*/  FMUL R5, R47.reuse, R9 ;  /* 0x000000092f057220 */ /* 0x040fe20000400000 */
[----:B------:R-:W-:Y:S01]  /*77b0*/  FMUL R8, R47, R12 ;  /* 0x0000000c2f087220 */ /* 0x000fe20000400000 */
[----:B------:R-:W-:Y:S01]  /*77c0*/  FFMA R2, R49, R51, R2 ;  /* 0x0000003331027223 */ /* 0x000fe20000000002 */
[C---:B------:R-:W-:Y:S01]  /*77d0*/  FMUL R9, R47.reuse, R13 ;  /* 0x0000000d2f097220 */ /* 0x040fe20000400000 */
[C---:B------:R-:W-:Y:S01]  /*77e0*/  FMUL R12, R47.reuse, R21 ;  /* 0x000000152f0c7220 */ /* 0x040fe20000400000 */
[C---:B------:R-:W-:Y:S01]  /*77f0*/  FMUL R21, R47.reuse, R30 ;  /* 0x0000001e2f157220 */ /* 0x040fe20000400000 */
[C---:B------:R-:W-:Y:S01]  /*7800*/  FMUL R13, R47.reuse, R22 ;  /* 0x000000162f0d7220 */ /* 0x040fe20000400000 */
[C---:B------:R-:W-:Y:S01]  /*7810*/  FMUL R22, R47.reuse, R31 ;  /* 0x0000001f2f167220 */ /* 0x040fe20000400000 */
        /* <DEDUP_REMOVED lines=8> */
[C---:B------:R-:W-:Y:S01]  /*78a0*/  FFMA R6, R49.reuse, R56, R6 ;  /* 0x0000003831067223 */ /* 0x040fe20000000006 */
[C---:B------:R-:W-:Y:S01]  /*78b0*/  FFMA R11, R49.reuse, R57, R11 ;  /* 0x00000039310b7223 */ /* 0x040fe2000000000b */
[C---:B------:R-:W-:Y:S01]  /*78c0*/  FFMA R8, R49.reuse, R58, R8 ;  /* 0x0000003a31087223 */ /* 0x040fe20000000008 */
[----:B------:R-:W-:Y:S01]  /*78d0*/  FFMA R9, R49, R59, R9 ;  /* 0x0000003b31097223 */ /* 0x000fe20000000009 */
[----:B------:R-:W-:Y:S01]  /*78e0*/  F2FP.SATFINITE.E5M2.F32.PACK_AB_MERGE_C R52, R7, R3, RZ ;  /* 0x000000030734723e */ /* 0x000fe200048060ff */
[----:B------:R-:W-:Y:S01]  /*78f0*/  FFMA R10, R49, R60, R10 ;  /* 0x0000003c310a7223 */ /* 0x000fe2000000000a */
[----:B------:R-:W-:Y:S01]  /*7900*/  F2FP.SATFINITE.E5M2.F32.PACK_AB_MERGE_C R53, R11, R6, RZ ;  /* 0x000000060b35723e */ /* 0x000fe200048060ff */
[----:B------:R-:W-:Y:S01]  /*7910*/  FFMA R15, R49, R61, R15 ;  /* 0x0000003d310f7223 */ /* 0x000fe2000000000f */
[C---:B------:R-:W-:Y:S01]  /*7920*/  FMUL R3, R47.reuse, R16 ;  /* 0x000000102f037220 */ /* 0x040fe20000400000 */
[C---:B------:R-:W-:Y:S01]  /*7930*/  FMUL R6, R47.reuse, R17 ;  /* 0x000000112f067220 */ /* 0x040fe20000400000 */
[----:B------:R-:W-:Y:S01]  /*7940*/  F2FP.F16.E5M2.UNPACK_B R51, R87.H1 ;  /* 0x00000057ff33723e */ /* 0x000fe200030004ff */
[----:B------:R-:W-:Y:S01]  /*7950*/  FMUL R11, R47, R20 ;  /* 0x000000142f0b7220 */ /* 0x000fe20000400000 */
[----:B------:R-:W-:Y:S01]  /*7960*/  F2FP.SATFINITE.E5M2.F32.PACK_AB_MERGE_C R54, R15, R10, RZ ;  /* 0x0000000a0f36723e */ /* 0x000fe200048060ff */
[C---:B------:R-:W-:Y:S01]  /*7970*/  FFMA R3, R49.reuse, R62, R3 ;  /* 0x0000003e31037223 */ /* 0x040fe20000000003 */
[----:B------:R-:W-:Y:S01]  /*7980*/  FFMA R6, R49, R63, R6 ;  /* 0x0000003f31067223 */ /* 0x000fe20000000006 */
[----:B------:R-:W-:Y:S01]  /*7990*/  FMUL R20, R47, R29 ;  /* 0x0000001d2f147220 */ /* 0x000fe20000400000 */
[----:B------:R-:W-:Y:S01]  /*79a0*/  F2FP.SATFINITE.E5M2.F32.PACK_AB_MERGE_C R29, R5, R4, R53 ;  /* 0x00000004051d723e */ /* 0x000fe20004806035 */
[----:B------:R-:W-:Y:S01]  /*79b0*/  FMUL R10, R47, R19 ;  /* 0x000000132f0a7220 */ /* 0x000fe20000400000 */
[----:B------:R-:W-:Y:S01]  /*79c0*/  F2FP.SATFINITE.E5M2.F32.PACK_AB_MERGE_C R30, R9, R8, R54 ;  /* 0x00000008091e723e */ /* 0x000fe20004806036 */
        /* <DEDUP_REMOVED lines=10> */
[----:B------:R-:W-:Y:S01]  /*7a70*/  FFMA R14, R49, R69, R14 ;  /* 0x00000045310e7223 */ /* 0x000fe2000000000e */
[----:B------:R-:W-:Y:S01]  /*7a80*/  FMUL R18, R47, R27 ;  /* 0x0000001b2f127220 */ /* 0x000fe20000400000 */
[C---:B------:R-:W-:Y:S01]  /*7a90*/  FFMA R15, R49.reuse, R70, R15 ;  /* 0x00000046310f7223 */ /* 0x040fe2000000000f */
[C---:B------:R-:W-:Y:S01]  /*7aa0*/  FFMA R16, R49.reuse, R71, R16 ;  /* 0x0000004731107223 */ /* 0x040fe20000000010 */
[C---:B------:R-:W-:Y:S01]  /*7ab0*/  FFMA R17, R49.reuse, R72, R17 ;  /* 0x0000004831117223 */ /* 0x040fe20000000011 */
[C---:B------:R-:W-:Y:S01]  /*7ac0*/  FFMA R18, R49.reuse, R73, R18 ;  /* 0x0000004931127223 */ /* 0x040fe20000000012 */
[----:B------:R-:W-:Y:S01]  /*7ad0*/  FFMA R19, R49, R74, R19 ;  /* 0x0000004a31137223 */ /* 0x000fe20000000013 */
[----:B------:R-:W-:Y:S01]  /*7ae0*/  FMUL R23, R47, R32 ;  /* 0x000000202f177220 */ /* 0x000fe20000400000 */
[----:B------:R-:W-:Y:S01]  /*7af0*/  FFMA R20, R49, R75, R20 ;  /* 0x0000004b31147223 */ /* 0x000fe20000000014 */
[----:B------:R-:W-:Y:S01]  /*7b00*/  FMUL R24, R47, R33 ;  /* 0x000000212f187220 */ /* 0x000fe20000400000 */
[--C-:B------:R-:W-:Y:S02]  /*7b10*/  HADD2.F32 R50, -RZ, R51.reuse.H0_H0 ;  /* 0x20000033ff327230 */ /* 0x100fe40000004100 */
[----:B------:R-:W-:Y:S01]  /*7b20*/  FFMA R21, R49, R76, R21 ;  /* 0x0000004c31157223 */ /* 0x000fe20000000015 */
[----:B------:R-:W-:Y:S02]  /*7b30*/  HADD2.F32 R51, -RZ, R51.H1_H1 ;  /* 0x30000033ff337230 */ /* 0x000fe40000004100 */
[----:B------:R-:W-:Y:S01]  /*7b40*/  FMUL R25, R47, R34 ;  /* 0x000000222f197220 */ /* 0x000fe20000400000 */
[----:B------:R-:W-:Y:S01]  /*7b50*/  FFMA R22, R49, R77, R22 ;  /* 0x0000004d31167223 */ /* 0x000fe20000000016 */
[----:B------:R-:W-:Y:S01]  /*7b60*/  FMUL R26, R47, R35 ;  /* 0x000000232f1a7220 */ /* 0x000fe20000400000 */
[----:B------:R-:W-:Y:S01]  /*7b70*/  F2FP.SATFINITE.E5M2.F32.PACK_AB_MERGE_C R7, R10, R7, RZ ;  /* 0x000000070a07723e */ /* 0x000fe200048060ff */
[C---:B------:R-:W-:Y:S01]  /*7b80*/  FFMA R23, R49.reuse, R78, R23 ;  /* 0x0000004e31177223 */ /* 0x040fe20000000017 */
[C---:B------:R-:W-:Y:S01]  /*7b90*/  FFMA R24, R49.reuse, R79, R24 ;  /* 0x0000004f31187223 */ /* 0x040fe20000000018 */
[C---:B------:R-:W-:Y:S01]  /*7ba0*/  FFMA R25, R49.reuse, R50, R25 ;  /* 0x0000003231197223 */ /* 0x040fe20000000019 */
[----:B------:R-:W-:Y:S01]  /*7bb0*/  FFMA R26, R49, R51, R26 ;  /* 0x00000033311a7223 */ /* 0x000fe2000000001a */
[----:B------:R-:W-:Y:S02]  /*7bc0*/  F2FP.SATFINITE.E5M2.F32.PACK_AB_MERGE_C R28, R2, R0, R52 ;  /* 0x00000000021c723e */ /* 0x000fe40004806034 */
[----:B------:R-:W-:Y:S02]  /*7bd0*/  F2FP.SATFINITE.E5M2.F32.PACK_AB_MERGE_C R31, R6, R3, R7 ;  /* 0x00000003061f723e */ /* 0x000fe40004806007 */
[----:B------:R-:W-:Y:S02]  /*7be0*/  F2FP.SATFINITE.E5M2.F32.PACK_AB_MERGE_C R13, R14, R13, RZ ;  /* 0x0000000d0e0d723e */ /* 0x000fe400048060ff */
[----:B------:R-:W-:Y:S01]  /*7bf0*/  F2FP.SATFINITE.E5M2.F32.PACK_AB_MERGE_C R17, R18, R17, RZ ;  /* 0x000000111211723e */ /* 0x000fe200048060ff */
[----:B------:R1:W-:Y:S01]  /*7c00*/  STS.128 [R100+UR49+0x5400], R28 ;  /* 0x0054001c64007988 */ /* 0x0003e20008000c31 */
[----:B------:R-:W-:Y:S02]  /*7c10*/  F2FP.SATFINITE.E5M2.F32.PACK_AB_MERGE_C R14, R22, R21, RZ ;  /* 0x00000015160e723e */ /* 0x000fe400048060ff */
[----:B------:R-:W-:Y:S02]  /*7c20*/  F2FP.SATFINITE.E5M2.F32.PACK_AB_MERGE_C R25, R26, R25, RZ ;  /* 0x000000191a19723e */ /* 0x000fe400048060ff */
[----:B------:R-:W-:Y:S02]  /*7c30*/  F2FP.SATFINITE.E5M2.F32.PACK_AB_MERGE_C R12, R12, R11, R13 ;  /* 0x0000000b0c0c723e */ /* 0x000fe4000480600d */
[----:B------:R-:W-:Y:S02]  /*7c40*/  F2FP.SATFINITE.E5M2.F32.PACK_AB_MERGE_C R13, R16, R15, R17 ;  /* 0x0000000f100d723e */ /* 0x000fe40004806011 */
        /* <DEDUP_REMOVED lines=13> */
[----:B------:R-:W-:Y:S02]  /*7d20*/  UIADD3 UR8, UP0, UPT, UR52, 0x680, URZ ;  /* 0x0000068034087890 */ /* 0x000fe4000ff1e0ff */
[----:B------:R-:W-:Y:S02]  /*7d30*/  UIADD3 UR5, UPT, UPT, UR41, 0x40, URZ ;  /* 0x0000004029057890 */ /* 0x000fe4000fffe0ff */
[----:B------:R-:W-:Y:S02]  /*7d40*/  UIADD3 UR4, UPT, UPT, UR49, 0x5400, URZ ;  /* 0x0000540031047890 */ /* 0x000fe4000fffe0ff */
[----:B------:R-:W-:Y:S01]  /*7d50*/  UIADD3.X UR9, UPT, UPT, URZ, UR53, URZ, UP0, !UPT ;  /* 0x00000035ff097290 */ /* 0x000fe200087fe4ff */
[----:B------:R-:W-:Y:S01]  /*7d60*/  UMOV UR6, UR42 ;  /* 0x0000002a00067c82 */ /* 0x000fe20008000000 */
[----:B------:R-:W-:Y:S07]  /*7d70*/  UMOV UR7, UR36 ;  /* 0x0000002400077c82 */ /* 0x000fee0008000000 */
[----:B------:R2:W-:Y:S01]  /*7d80*/  UTMASTG.3D [UR4], [UR8] ;  /* 0x00000004080073b5 */ /* 0x0005e20008010000 */
[----:B------:R0:W-:Y:S01]  /*7d90*/  UTMACMDFLUSH ;  /* 0x00000000000079b7 */ /* 0x0001e20000000000 */
[----:B--2---:R-:W-:Y:S04]  /*7da0*/  DEPBAR.LE SB0, 0x1 ;  /* 0x000080400000791a */ /* 0x004fe80000000000 */
.L_x_124:
[----:B------:R-:W-:Y:S05]  /*7db0*/  BSYNC.RECONVERGENT B0 ;  /* 0x0000000000007941 */ /* 0x000fea0003800200 */
.L_x_123:
        /* <DEDUP_REMOVED lines=15> */
.L_x_128:
[----:B------:R-:W-:Y:S05]  /*7eb0*/  BSYNC B0 ;  /* 0x0000000000007941 */ /* 0x000fea0003800000 */
.L_x_127:
[----:B------:R-:W-:Y:S01]  /*7ec0*/  ISETP.NE.AND P0, PT, R116, RZ, PT ;  /* 0x000000ff7400720c */ /* 0x000fe20003f05270 */
[----:B------:R-:W-:Y:S11]  /*7ed0*/  VIADD R105, R105, 0x1 ;  /* 0x0000000169697836 */ /* 0x000ff60000000000 */
[----:B------:R-:W-:Y:S01]  /*7ee0*/  @!UPT UIADD3 URZ, UPT, UPT, URZ, URZ, URZ ;  /* 0x000000fffffff290 */ /* 0x000fe2000fffe0ff */
[----:B------:R3:W4:Y:S04]  /*7ef0*/  @P0 LDS.128 R84, [R2+0x410] ;  /* 0x0004100002540984 */ /* 0x0007280000000c00 */
[----:B------:R1:W1:Y:S01]  /*7f00*/  @P0 LDS.128 R80, [R3+UR49+0x400] ;  /* 0x0004003103500984 */ /* 0x0002620008000c00 */
        /* <DEDUP_REMOVED lines=14> */
.L_x_126:
[----:B------:R-:W-:Y:S05]  /*7ff0*/  BSYNC B1 ;  /* 0x0000000000017941 */ /* 0x000fea0003800000 */
.L_x_125:
[----:B------:R-:W-:Y:S05]  /*8000*/  VIADD R0, R48, 0x80 ;  /* 0x0000008030007836 */ /* 0x000fea0000000000 */
[----:B------:R-:W-:Y:S04]  /*8010*/  SHF.R.U32.HI R0, RZ, 0x15, R0 ;  /* 0x00000015ff007819 */ /* 0x000fe80000011600 */
[----:B------:R-:W-:Y:S11]  /*8020*/  LOP3.LUT P0, RZ, R0, 0x3, R101, 0x48, !PT ;  /* 0x0000000300ff7812 */ /* 0x000ff60007804865 */
[----:B------:R-:W-:Y:S02]  /*8030*/  @!UPT UIADD3 URZ, UPT, UPT, URZ, URZ, URZ ;  /* 0x000000fffffff290 */ /* 0x000fe4000fffe0ff */
[----:B------:R-:W-:Y:S05]  /*8040*/  @!P0 BRA `(.L_x_130) ;  /* 0x0000000000408947 */ /* 0x000fea0003800000 */
[----:B------:R-:W2:Y:S01]  /*8050*/  LDCU.64 UR8, c[0x4][0x78] ;  /* 0x01000f00ff0877ac */ /* 0x000ea20008000a00 */
[----:B------:R-:W-:Y:S01]  /*8060*/  MOV R3, 0x0 ;  /* 0x0000000000037802 */ /* 0x000fe20000000f00 */
[----:B-1----:R-:W-:Y:S02]  /*8070*/  HFMA2 R12, -RZ, RZ, 0, 5.9604644775390625e-08 ;  /* 0x00000001ff0c7431 */ /* 0x002fe400000001ff */
[----:B------:R-:W-:Y:S02]  /*8080*/  IMAD.MOV.U32 R8, RZ, RZ, 0x192 ;  /* 0x00000192ff087424 */ /* 0x000fe400078e00ff */
[----:B------:R-:W-:Y:S01]  /*8090*/  IMAD.MOV.U32 R13, RZ, RZ, RZ ;  /* 0x000000ffff0d7224 */ /* 0x000fe200078e00ff */
[----:B------:R-:W1:Y:S01]  /*80a0*/  LDCU.64 UR6, c[0x4][0x80] ;  /* 0x01001000ff0677ac */ /* 0x000e620008000a00 */
[----:B------:R-:W3:Y:S01]  /*80b0*/  LDC.64 R2, c[0x4][R3] ;  /* 0x0100000003027b82 */ /* 0x000ee20000000a00 */
[----:B------:R-:W4:Y:S01]  /*80c0*/  LDCU.64 UR4, c[0x4][0x18] ;  /* 0x01000300ff0477ac */ /* 0x000f220008000a00 */
[----:B--2---:R-:W-:Y:S01]  /*80d0*/  MOV R5, UR9 ;  /* 0x0000000900057c02 */ /* 0x004fe20008000f00 */
[----:B------:R-:W-:Y:S01]  /*80e0*/  IMAD.U32 R4, RZ, RZ, UR8 ;  /* 0x00000008ff047e24 */ /* 0x000fe2000f8e00ff */
[----:B-1----:R-:W-:Y:S01]  /*80f0*/  MOV R7, UR7 ;  /* 0x0000000700077c02 */ /* 0x002fe20008000f00 */
[----:B------:R-:W-:Y:S01]  /*8100*/  IMAD.U32 R6, RZ, RZ, UR6 ;  /* 0x00000006ff067e24 */ /* 0x000fe2000f8e00ff */
[----:B----4-:R-:W-:Y:S01]  /*8110*/  MOV R11, UR5 ;  /* 0x00000005000b7c02 */ /* 0x010fe20008000f00 */
[----:B------:R-:W-:Y:S02]  /*8120*/  IMAD.U32 R10, RZ, RZ, UR4 ;  /* 0x00000004ff0a7e24 */ /* 0x000fe4000f8e00ff */
[----:B------:R-:W-:Y:S07]  /*8130*/  LEPC R20, `(.L_x_130) ;  /* 0x000000001014794e */ /* 0x000fee0000000000 */
[----:B---3--:R-:W-:Y:S05]  /*8140*/  CALL.ABS.NOINC R2 ;  /* 0x0000000002007343 */ /* 0x008fea0003c00000 */
.L_x_130:
        /* <DEDUP_REMOVED lines=148> */
[----:B------:R-:W-:Y:S02]  /*8a90*/  UIADD3 UR8, UP0, UPT, UR52, 0x680, URZ ;  /* 0x0000068034087890 */ /* 0x000fe4000ff1e0ff */
[----:B------:R-:W-:Y:S02]  /*8aa0*/  UIADD3 UR5, UPT, UPT, UR41, 0x80, URZ ;  /* 0x0000008029057890 */ /* 0x000fe4000fffe0ff */
[----:B------:R-:W-:Y:S01]  /*8ab0*/  MOV R109, UR10 ;  /* 0x0000000a006d7c02 */ /* 0x000fe20008000f00 */
[----:B------:R-:W-:Y:S01]  /*8ac0*/  UIADD3.X UR9, UPT, UPT, URZ, UR53, URZ, UP0, !UPT ;  /* 0x00000035ff097290 */ /* 0x000fe200087fe4ff */
[----:B------:R-:W-:Y:S02]  /*8ad0*/  UMOV UR6, UR42 ;  /* 0x0000002a00067c82 */ /* 0x000fe40008000000 */
[----:B------:R-:W-:Y:S01]  /*8ae0*/  R2UR UR4, R109 ;  /* 0x000000006d0472ca */ /* 0x000fe200000e0000 */
[----:B------:R-:W-:Y:S11]  /*8af0*/  UMOV UR7, UR36 ;  /* 0x0000002400077c82 */ /* 0x000ff60008000000 */
[----:B------:R-:W-:Y:S01]  /*8b00*/  @!UPT UIADD3 URZ, UPT, UPT, URZ, URZ, URZ ;  /* 0x000000fffffff290 */ /* 0x000fe2000fffe0ff */
[----:B------:R2:W-:Y:S01]  /*8b10*/  UTMASTG.3D [UR4], [UR8] ;  /* 0x00000004080073b5 */ /* 0x0005e20008010000 */
[----:B------:R0:W-:Y:S01]  /*8b20*/  UTMACMDFLUSH ;  /* 0x00000000000079b7 */ /* 0x0001e20000000000 */
[----:B--2---:R-:W-:Y:S04]  /*8b30*/  DEPBAR.LE SB0, 0x1 ;  /* 0x000080400000791a */ /* 0x004fe80000000000 */
.L_x_132:
[----:B------:R-:W-:Y:S05]  /*8b40*/  BSYNC.RECONVERGENT B0 ;  /* 0x0000000000007941 */ /* 0x000fea0003800200 */
.L_x_131:
        /* <DEDUP_REMOVED lines=15> */
.L_x_136:
[----:B------:R-:W-:Y:S05]  /*8c40*/  BSYNC B0 ;  /* 0x0000000000007941 */ /* 0x000fea0003800000 */
.L_x_135:
        /* <DEDUP_REMOVED lines=19> */
.L_x_134:
[----:B------:R-:W-:Y:S05]  /*8d80*/  BSYNC B1 ;  /* 0x0000000000017941 */ /* 0x000fea0003800000 */
.L_x_133:
        /* <DEDUP_REMOVED lines=21> */
.L_x_138:
[----:B------:R-:W-:Y:S01]  /*8ee0*/  ISETP.NE.AND P0, PT, R110, RZ, PT ;  /* 0x000000ff6e00720c */ /* 0x000fe20003f05270 */
[----:B------:R-:W-:Y:S05]  /*8ef0*/  WARPSYNC.ALL ;  /* 0x0000000000007948 */ /* 0x000fea0003800000 */
[----:B------:R-:W-:Y:S01]  /*8f00*/  R2UR UR4, R48 ;  /* 0x00000000300472ca */ /* 0x000fe200000e0000 */
[----:B------:R-:W-:Y:S01]  /*8f10*/  BSSY.RECONVERGENT B0, `(.L_x_139) ;  /* 0x000009c000007945 */ /* 0x000fe20003800200 */
[-C--:B------:R-:W-:Y:S02]  /*8f20*/  F2FP.F16.E5M2.UNPACK_B R2, R80.reuse ;  /* 0x00000050ff02723e */ /* 0x080fe400020004ff */
[----:B------:R-:W-:Y:S02]  /*8f30*/  F2FP.F16.E5M2.UNPACK_B R80, R80.H1 ;  /* 0x00000050ff50723e */ /* 0x000fe400030004ff */
[-C--:B------:R-:W-:Y:S01]  /*8f40*/  F2FP.F16.E5M2.UNPACK_B R51, R81.reuse ;  /* 0x00000051ff33723e */ /* 0x080fe200020004ff */
[--C-:B------:R-:W-:Y:S01]  /*8f50*/  HADD2.F32 R0, -RZ, R2.reuse.H0_H0 ;  /* 0x20000002ff007230 */ /* 0x100fe20000004100 */
[----:B------:R-:W-:Y:S01]  /*8f60*/  F2FP.F16.E5M2.UNPACK_B R81, R81.H1 ;  /* 0x00000051ff51723e */ /* 0x000fe200030004ff */
[----:B------:R-:W-:Y:S01]  /*8f70*/  HADD2.F32 R2, -RZ, R2.H1_H1 ;  /* 0x30000002ff027230 */ /* 0x000fe20000004100 */
[-C--:B------:R-:W-:Y:S01]  /*8f80*/  F2FP.F16.E5M2.UNPACK_B R55, R82.reuse ;  /* 0x00000052ff37723e */ /* 0x080fe200020004ff */
[--C-:B------:R-:W-:Y:S01]  /*8f90*/  HADD2.F32 R3, -RZ, R80.reuse.H0_H0 ;  /* 0x20000050ff037230 */ /* 0x100fe20000004100 */
[----:B------:R-:W-:Y:S01]  /*8fa0*/  F2FP.F16.E5M2.UNPACK_B R82, R82.H1 ;  /* 0x00000052ff52723e */ /* 0x000fe200030004ff */
[----:B-1----:R-:W-:Y:S01]  /*8fb0*/  LDTM.16dp32bit_t0_t15.x32 R4, tmem[UR4+0xc0] ;  /* 0x0000c004000479ee */ /* 0x002fe20008a80000 */
[----:B------:R-:W1:Y:S01]  /*8fc0*/  LDTM.16dp32bit_t16_t31.x32 R4, tmem[UR4+0xe0] ;  /* 0x0000e004000479ee */ /* 0x000e620008aa0000 */
[----:B------:R-:W-:Y:S01]  /*8fd0*/  NOP ;  /* 0x0000000000007918 */ /* 0x000fe20000000000 */
[--C-:B------:R-:W-:Y:S01]  /*8fe0*/  HADD2.F32 R50, -RZ, R51.reuse.H0_H0 ;  /* 0x20000033ff327230 */ /* 0x100fe20000004100 */
[----:B------:R-:W-:Y:S01]  /*8ff0*/  R2UR UR5, R113 ;  /* 0x00000000710572ca */ /* 0x000fe200000e0000 */
[----:B------:R-:W-:Y:S01]  /*9000*/  HADD2.F32 R51, -RZ, R51.H1_H1 ;  /* 0x30000033ff337230 */ /* 0x000fe20000004100 */
[----:B------:R-:W-:Y:S01]  /*9010*/  F2FP.F16.E5M2.UNPACK_B R59, R83 ;  /* 0x00000053ff3b723e */ /* 0x000fe200020004ff */
[--C-:B------:R-:W-:Y:S01]  /*9020*/  HADD2.F32 R54, -RZ, R55.reuse.H0_H0 ;  /* 0x20000037ff367230 */ /* 0x100fe20000004100 */
[----:B------:R-:W-:Y:S01]  /*9030*/  F2FP.F16.E5M2.UNPACK_B R63, R84 ;  /* 0x00000054ff3f723e */ /* 0x000fe200020004ff */
[----:B------:R-:W-:Y:S01]  /*9040*/  HADD2.F32 R55, -RZ, R55.H1_H1 ;  /* 0x30000037ff377230 */ /* 0x000fe20000004100 */
[----:B------:R-:W-:Y:S01]  /*9050*/  F2FP.F16.E5M2.UNPACK_B R67, R85 ;  /* 0x00000055ff43723e */ /* 0x000fe200020004ff */
[--C-:B------:R-:W-:Y:S01]  /*9060*/  HADD2.F32 R58, -RZ, R59.reuse.H0_H0 ;  /* 0x2000003bff3a7230 */ /* 0x100fe20000004100 */
[----:B------:R-:W-:Y:S01]  /*9070*/  F2FP.F16.E5M2.UNPACK_B R71, R86 ;  /* 0x00000056ff47723e */ /* 0x000fe200020004ff */
[----:B------:R-:W-:Y:S01]  /*9080*/  HADD2.F32 R59, -RZ, R59.H1_H1 ;  /* 0x3000003bff3b7230 */ /* 0x000fe20000004100 */
[----:B------:R-:W-:Y:S01]  /*9090*/  F2FP.F16.E5M2.UNPACK_B R74, R87 ;  /* 0x00000057ff4a723e */ /* 0x000fe200020004ff */
[--C-:B------:R-:W-:Y:S01]  /*90a0*/  HADD2.F32 R62, -RZ, R63.reuse.H0_H0 ;  /* 0x2000003fff3e7230 */ /* 0x100fe20000004100 */
[----:B------:R-:W-:Y:S01]  /*90b0*/  F2FP.F16.E5M2.UNPACK_B R83, R83.H1 ;  /* 0x00000053ff53723e */ /* 0x000fe200030004ff */
[----:B------:R-:W-:Y:S01]  /*90c0*/  UIADD3 UR5, UPT, UPT, UR5, 0x1d0, URZ ;  /* 0x000001d005057890 */ /* 0x000fe2000fffe0ff */
[----:B------:R-:W-:Y:S01]  /*90d0*/  HADD2.F32 R63, -RZ, R63.H1_H1 ;  /* 0x3000003fff3f7230 */ /* 0x000fe20000004100 */
[----:B------:R-:W-:Y:S01]  /*90e0*/  F2FP.F16.E5M2.UNPACK_B R84, R84.H1 ;  /* 0x00000054ff54723e */ /* 0x000fe200030004ff */
[--C-:B------:R-:W-:Y:S01]  /*90f0*/  HADD2.F32 R66, -RZ, R67.reuse.H0_H0 ;  /* 0x20000043ff427230 */ /* 0x100fe20000004100 */
[----:B------:R-:W-:Y:S01]  /*9100*/  UPRMT UR5, UR37, 0x654, UR5 ;  /* 0x0000065425057896 */ /* 0x000fe20008000005 */
[----:B------:R-:W-:Y:S01]  /*9110*/  HADD2.F32 R67, -RZ, R67.H1_H1 ;  /* 0x30000043ff437230 */ /* 0x000fe20000004100 */
[----:B------:R-:W-:Y:S01]  /*9120*/  F2FP.F16.E5M2.UNPACK_B R85, R85.H1 ;  /* 0x00000055ff55723e */ /* 0x000fe200030004ff */
[--C-:B------:R-:W-:Y:S02]  /*9130*/  HADD2.F32 R70, -RZ, R71.reuse.H0_H0 ;  /* 0x20000047ff467230 */ /* 0x100fe40000004100 */
[C---:B-1----:R-:W-:Y:S01]  /*9140*/  FMUL R4, R47.reuse, R4 ;  /* 0x000000042f047220 */ /* 0x042fe20000400000 */
[C---:B------:R-:W-:Y:S01]  /*9150*/  FMUL R5, R47.reuse, R5 ;  /* 0x000000052f057220 */ /* 0x040fe20000400000 */
[C---:B------:R-:W-:Y:S01]  /*9160*/  FMUL R8, R47.reuse, R8 ;  /* 0x000000082f087220 */ /* 0x040fe20000400000 */
[----:B------:R-:W-:Y:S01]  /*9170*/  FMUL R9, R47, R9 ;  /* 0x000000092f097220 */ /* 0x000fe20000400000 */
[C---:B------:R-:W-:Y:S01]  /*9180*/  FFMA R4, R49.reuse, R0, R4 ;  /* 0x0000000031047223 */ /* 0x040fe20000000004 */
[----:B------:R-:W-:Y:S01]  /*9190*/  SYNCS.ARRIVE.TRANS64.RED.A1T0 RZ, [UR5], RZ ;  /* 0x000000ffffff79a7 */ /* 0x000fe20008100405 */
        /* <DEDUP_REMOVED lines=8> */
[----:B------:R-:W-:Y:S02]  /*9220*/  HADD2.F32 R71, -RZ, R71.H1_H1 ;  /* 0x30000047ff477230 */ /* 0x000fe40000004100 */
[C---:B------:R-:W-:Y:S01]  /*9230*/  FMUL R25, R47.reuse, R30 ;  /* 0x0000001e2f197220 */ /* 0x040fe20000400000 */
[C---:B------:R-:W-:Y:S01]  /*9240*/  FMUL R30, R47.reuse, R35 ;  /* 0x000000232f1e7220 */ /* 0x040fe20000400000 */
[----:B------:R-:W-:Y:S02]  /*9250*/  HADD2.F32 R48, -RZ, R80.H1_H1 ;  /* 0x30000050ff307230 */ /* 0x000fe40000004100 */
[C---:B------:R-:W-:Y:S01]  /*9260*/  FMUL R6, R47.reuse, R6 ;  /* 0x000000062f067220 */ /* 0x040fe20000400000 */
[C---:B------:R-:W-:Y:S01]  /*9270*/  FMUL R7, R47.reuse, R7 ;  /* 0x000000072f077220 */ /* 0x040fe20000400000 */
[--C-:B------:R-:W-:Y:S02]  /*9280*/  HADD2.F32 R52, -RZ, R81.reuse.H0_H0 ;  /* 0x20000051ff347230 */ /* 0x100fe40000004100 */
[----:B------:R-:W-:Y:S01]  /*9290*/  FMUL R10, R47, R10 ;  /* 0x0000000a2f0a7220 */ /* 0x000fe20000400000 */
[C---:B------:R-:W-:Y:S01]  /*92a0*/  FFMA R6, R49.reuse, R3, R6 ;  /* 0x0000000331067223 */ /* 0x040fe20000000006 */
[----:B------:R-:W-:Y:S02]  /*92b0*/  HADD2.F32 R53, -RZ, R81.H1_H1 ;  /* 0x30000051ff357230 */ /* 0x000fe40000004100 */
[C---:B------:R-:W-:Y:S01]  /*92c0*/  FFMA R7, R49.reuse, R48, R7 ;  /* 0x0000003031077223 */ /* 0x040fe20000000007 */
[C---:B------:R-:W-:Y:S01]  /*92d0*/  FFMA R8, R49.reuse, R50, R8 ;  /* 0x0000003231087223 */ /* 0x040fe20000000008 */
[C---:B------:R-:W-:Y:S01]  /*92e0*/  FFMA R9, R49.reuse, R51, R9 ;  /* 0x0000003331097223 */ /* 0x040fe20000000009 */
[----:B------:R-:W-:Y:S01]  /*92f0*/  FFMA R10, R49, R52, R10 ;  /* 0x00000034310a7223 */ /* 0x000fe2000000000a */
[--C-:B------:R-:W-:Y:S01]  /*9300*/  HADD2.F32 R48, -RZ, R74.reuse.H0_H0 ;  /* 0x2000004aff307230 */ /* 0x100fe20000004100 */
[----:B------:R-:W-:Y:S01]  /*9310*/  F2FP.SATFINITE.E5M2.F32.PACK_AB_MERGE_C R77, R7, R6, RZ ;  /* 0x00000006074d723e */ /* 0x000fe200048060ff */
[C---:B------:R-:W-:Y:S01]  /*9320*/  FMUL R7, R47.reuse, R24 ;  /* 0x000000182f077220 */ /* 0x040fe20000400000 */
[C---:B------:R-:W-:Y:S01]  /*9330*/  FMUL R24, R47.reuse, R29 ;  /* 0x0000001d2f187220 */ /* 0x040fe20000400000 */
[C---:B------:R-:W-:Y:S01]  /*9340*/  FMUL R29, R47.reuse, R34 ;  /* 0x000000222f1d7220 */ /* 0x040fe20000400000 */
[----:B------:R-:W-:Y:S02]  /*9350*/  HADD2.F32 R74, -RZ, R74.H1_H1 ;  /* 0x3000004aff4a7230 */ /* 0x000fe40000004100 */
[C---:B------:R-:W-:Y:S01]  /*9360*/  FMUL R11, R47.reuse, R11 ;  /* 0x0000000b2f0b7220 */ /* 0x040fe20000400000 */
[--C-:B------:R-:W-:Y:S02]  /*9370*/  HADD2.F32 R56, -RZ, R82.reuse.H0_H0 ;  /* 0x20000052ff387230 */ /* 0x100fe40000004100 */
[----:B------:R-:W-:Y:S01]  /*9380*/  FMUL R14, R47, R14 ;  /* 0x0000000e2f0e7220 */ /* 0x000fe20000400000 */
[----:B------:R-:W-:Y:S02]  /*9390*/  HADD2.F32 R57, -RZ, R82.H1_H1 ;  /* 0x30000052ff397230 */ /* 0x000fe40000004100 */
[C---:B------:R-:W-:Y:S01]  /*93a0*/  FFMA R11, R49.reuse, R53, R11 ;  /* 0x00000035310b7223 */ /* 0x040fe2000000000b */
[----:B------:R-:W-:Y:S01]  /*93b0*/  F2FP.F16.E5M2.UNPACK_B R86, R86.H1 ;  /* 0x00000056ff56723e */ /* 0x000fe200030004ff */
[C---:B------:R-:W-:Y:S01]  /*93c0*/  FFMA R12, R49.reuse, R54, R12 ;  /* 0x00000036310c7223 */ /* 0x040fe2000000000c */
[C---:B------:R-:W-:Y:S01]  /*93d0*/  FFMA R13, R49.reuse, R55, R13 ;  /* 0x00000037310d7223 */ /* 0x040fe2000000000d */
[----:B------:R-:W-:Y:S01]  /*93e0*/  F2FP.F16.E5M2.UNPACK_B R87, R87.H1 ;  /* 0x00000057ff57723e */ /* 0x000fe200030004ff */
[----:B------:R-:W-:Y:S01]  /*93f0*/  FFMA R14, R49, R56, R14 ;  /* 0x00000038310e7223 */ /* 0x000fe2000000000e */
[----:B------:R-:W-:Y:S01]  /*9400*/  F2FP.SATFINITE.E5M2.F32.PACK_AB_MERGE_C R10, R11, R10, RZ ;  /* 0x0000000a0b0a723e */ /* 0x000fe200048060ff */
[C---:B------:R-:W-:Y:S01]  /*9410*/  FMUL R15, R47.reuse, R15 ;  /* 0x0000000f2f0f7220 */ /* 0x040fe20000400000 */
[--C-:B------:R-:W-:Y:S02]  /*9420*/  HADD2.F32 R60, -RZ, R83.reuse.H0_H0 ;  /* 0x20000053ff3c7230 */ /* 0x100fe40000004100 */
[----:B------:R-:W-:Y:S01]  /*9430*/  FMUL R18, R47, R18 ;  /* 0x000000122f127220 */ /* 0x000fe20000400000 */
[----:B------:R-:W-:Y:S02]  /*9440*/  HADD2.F32 R61, -RZ, R83.H1_H1 ;  /* 0x30000053ff3d7230 */ /* 0x000fe40000004100 */
[----:B------:R-:W-:Y:S01]  /*9450*/  FFMA R15, R49, R57, R15 ;  /* 0x00000039310f7223 */ /* 0x000fe2000000000f */
[----:B------:R-:W-:Y:S01]  /*9460*/  IADD3 R45, PT, PT, R45, 0x1, RZ ;  /* 0x000000012d2d7810 */ /* 0x000fe20007ffe0ff */
[C---:B------:R-:W-:Y:S01]  /*9470*/  FFMA R16, R49.reuse, R58, R16 ;  /* 0x0000003a31107223 */ /* 0x040fe20000000010 */
        /* <DEDUP_REMOVED lines=8> */
[C---:B------:R-:W-:Y:S01]  /*9500*/  FFMA R0, R49.reuse, R62, R0 ;  /* 0x0000003e31007223 */ /* 0x040fe20000000000 */
[C---:B------:R-:W-:Y:S01]  /*9510*/  FFMA R2, R49.reuse, R63, R2 ;  /* 0x0000003f31027223 */ /* 0x040fe20000000002 */
[--C-:B------:R-:W-:Y:S02]  /*9520*/  HADD2.F32 R68, -RZ, R85.reuse.H0_H0 ;  /* 0x20000055ff447230 */ /* 0x100fe40000004100 */
[----:B------:R-:W-:Y:S01]  /*9530*/  FFMA R3, R49, R64, R3 ;  /* 0x0000004031037223 */ /* 0x000fe20000000003 */
[----:B------:R-:W-:Y:S02]  /*9540*/  HADD2.F32 R69, -RZ, R85.H1_H1 ;  /* 0x30000055ff457230 */ /* 0x000fe40000004100 */
[C---:B------:R-:W-:Y:S01]  /*9550*/  FMUL R21, R47.reuse, R26 ;  /* 0x0000001a2f157220 */ /* 0x040fe20000400000 */
[----:B------:R-:W-:Y:S01]  /*9560*/  FMUL R22, R47, R27 ;  /* 0x0000001b2f167220 */ /* 0x000fe20000400000 */
[C---:B------:R-:W-:Y:S01]  /*9570*/  FFMA R6, R49.reuse, R65, R6 ;  /* 0x0000004131067223 */ /* 0x040fe20000000006 */
[----:B------:R-:W-:Y:S01]  /*9580*/  FFMA R7, R49, R66, R7 ;  /* 0x0000004231077223 */ /* 0x000fe20000000007 */
[----:B------:R-:W-:Y:S01]  /*9590*/  FMUL R23, R47, R28 ;  /* 0x0000001c2f177220 */ /* 0x000fe20000400000 */
[C---:B------:R-:W-:Y:S01]  /*95a0*/  FFMA R20, R49.reuse, R67, R20 ;  /* 0x0000004331147223 */ /* 0x040fe20000000014 */
[--C-:B------:R-:W-:Y:S02]  /*95b0*/  HADD2.F32 R72, -RZ, R86.reuse.H0_H0 ;  /* 0x20000056ff487230 */ /* 0x100fe40000004100 */
[C---:B------:R-:W-:Y:S01]  /*95c0*/  FFMA R21, R49.reuse, R68, R21 ;  /* 0x0000004431157223 */ /* 0x040fe20000000015 */
[----:B------:R-:W-:Y:S02]  /*95d0*/  HADD2.F32 R73, -RZ, R86.H1_H1 ;  /* 0x30000056ff497230 */ /* 0x000fe40000004100 */
[----:B------:R-:W-:Y:S01]  /*95e0*/  FFMA R22, R49, R69, R22 ;  /* 0x0000004531167223 */ /* 0x000fe20000000016 */
[C---:B------:R-:W-:Y:S01]  /*95f0*/  FMUL R26, R47.reuse, R31 ;  /* 0x0000001f2f1a7220 */ /* 0x040fe20000400000 */
[----:B------:R-:W-:Y:S01]  /*9600*/  FMUL R27, R47, R32 ;  /* 0x000000202f1b7220 */ /* 0x000fe20000400000 */
[----:B------:R-:W-:Y:S01]  /*9610*/  FFMA R23, R49, R70, R23 ;  /* 0x0000004631177223 */ /* 0x000fe20000000017 */
[----:B------:R-:W-:Y:S01]  /*9620*/  FMUL R28, R47, R33 ;  /* 0x000000212f1c7220 */ /* 0x000fe20000400000 */
[C---:B------:R-:W-:Y:S01]  /*9630*/  FFMA R24, R49.reuse, R71, R24 ;  /* 0x0000004731187223 */ /* 0x040fe20000000018 */
[--C-:B------:R-:W-:Y:S02]  /*9640*/  HADD2.F32 R75, -RZ, R87.reuse.H0_H0 ;  /* 0x20000057ff4b7230 */ /* 0x100fe40000004100 */
[C---:B------:R-:W-:Y:S01]  /*9650*/  FFMA R25, R49.reuse, R72, R25 ;  /* 0x0000004831197223 */ /* 0x040fe20000000019 */
[----:B------:R-:W-:Y:S02]  /*9660*/  HADD2.F32 R76, -RZ, R87.H1_H1 ;  /* 0x30000057ff4c7230 */ /* 0x000fe40000004100 */
[----:B------:R-:W-:Y:S01]  /*9670*/  FFMA R26, R49, R73, R26 ;  /* 0x00000049311a7223 */ /* 0x000fe2000000001a */
[----:B------:R-:W-:Y:S01]  /*9680*/  F2FP.SATFINITE.E5M2.F32.PACK_AB_MERGE_C R14, R15, R14, RZ ;  /* 0x0000000e0f0e723e */ /* 0x000fe200048060ff */
[----:B------:R-:W-:Y:S01]  /*9690*/  FFMA R27, R49, R48, R27 ;  /* 0x00000030311b7223 */ /* 0x000fe2000000001b */
[----:B------:R-:W-:Y:S01]  /*96a0*/  F2FP.SATFINITE.E5M2.F32.PACK_AB_MERGE_C R18, R19, R18, RZ ;  /* 0x000000121312723e */ /* 0x000fe200048060ff */
[C---:B------:R-:W-:Y:S01]  /*96b0*/  FFMA R28, R49.reuse, R74, R28 ;  /* 0x0000004a311c7223 */ /* 0x040fe2000000001c */
[C---:B------:R-:W-:Y:S01]  /*96c0*/  FFMA R29, R49.reuse, R75, R29 ;  /* 0x0000004b311d7223 */ /* 0x040fe2000000001d */
[----:B------:R-:W-:Y:S01]  /*96d0*/  FFMA R30, R49, R76, R30 ;  /* 0x0000004c311e7223 */ /* 0x000fe2000000001e */
[----:B------:R-:W-:Y:S02]  /*96e0*/  F2FP.SATFINITE.E5M2.F32.PACK_AB_MERGE_C R32, R5, R4, R77 ;  /* 0x000000040520723e */ /* 0x000fe4000480604d */
[----:B------:R-:W-:Y:S02]  /*96f0*/  F2FP.SATFINITE.E5M2.F32.PACK_AB_MERGE_C R33, R9, R8, R10 ;  /* 0x000000080921723e */ /* 0x000fe4000480600a */
        /* <DEDUP_REMOVED lines=10> */
[----:B------:R-:W-:Y:S05]  /*97a0*/  F2FP.SATFINITE.E5M2.F32.PACK_AB_MERGE_C R7, R28, R27, R29 ;  /* 0x0000001b1c07723e */ /* 0x000fea000480601d */
        /* <DEDUP_REMOVED lines=18> */
.L_x_140:
[----:B------:R-:W-:Y:S05]  /*98d0*/  BSYNC.RECONVERGENT B0 ;  /* 0x0000000000007941 */ /* 0x000fea0003800200 */
.L_x_139:
[----:B------:R-:W-:Y:S01]  /*98e0*/  BAR.SYNC.DEFER_BLOCKING 0x1, 0x80 ;  /* 0x0042000000007b1d */ /* 0x000fe20000010000 */
[----:B------:R-:W-:Y:S01]  /*98f0*/  ISETP.NE.AND P2, PT, R111, RZ, PT ;  /* 0x000000ff6f00720c */ /* 0x000fe20003f45270 */
[----:B------:R-:W-:Y:S01]  /*9900*/  IMAD.IADD R14, R43, 0x1, R94 ;  /* 0x000000012b0e7824 */ /* 0x000fe200078e025e */
[----:B------:R-:W-:Y:S01]  /*9910*/  ISETP.NE.AND P0, PT, R112, 0x2, PT ;  /* 0x000000027000780c */ /* 0x000fe20003f05270 */
[----:B------:R-:W-:Y:S01]  /*9920*/  IMAD.IADD R15, R44, 0x1, R95 ;  /* 0x000000012c0f7824 */ /* 0x000fe200078e025f */
[----:B------:R-:W-:Y:S02]  /*9930*/  ISETP.NE.AND P1, PT, R45, 0x4, PT ;  /* 0x000000042d00780c */ /* 0x000fe40003f25270 */
[----:B------:R-:W-:Y:S02]  /*9940*/  SEL R2, RZ, 0x1, P0 ;  /* 0x00000001ff027807 */ /* 0x000fe40000000000 */
[----:B------:R-:W-:Y:S02]  /*9950*/  SEL R0, RZ, 0x1, P1 ;  /* 0x00000001ff007807 */ /* 0x000fe40000800000 */
[----:B------:R-:W-:Y:S02]  /*9960*/  LOP3.LUT R106, R106, R2, RZ, 0x3c, !PT ;  /* 0x000000026a6a7212 */ /* 0x000fe400078e3cff */
[----:B------:R-:W-:Y:S02]  /*9970*/  LOP3.LUT R107, R107, R0, RZ, 0x3c, !PT ;  /* 0x000000006b6b7212 */ /* 0x000fe400078e3cff */
[----:B------:R-:W-:Y:S02]  /*9980*/  @P2 R2UR UR36, R103 ;  /* 0x00000000672422ca */ /* 0x000fe400000e0000 */
[----:B------:R-:W-:Y:S02]  /*9990*/  SEL R112, R112, RZ, P0 ;  /* 0x000000ff70707207 */ /* 0x000fe40000000000 */
[----:B------:R-:W-:Y:S01]  /*99a0*/  SEL R45, R45, RZ, P1 ;  /* 0x000000ff2d2d7207 */ /* 0x000fe20000800000 */
[----:B------:R-:W-:Y:S10]  /*99b0*/  @P2 BRA `(.L_x_141) ;  /* 0xffffffbc00382947 */ /* 0x000ff4000383ffff */
[----:B------:R-:W-:Y:S05]  /*99c0*/  EXIT ;  /* 0x000000000000794d */ /* 0x000fea0003800000 */
.L_x_20:
[----:B--2---:R2:W1:Y:S02]  /*99d0*/  SYNCS.PHASECHK.TRANS64.TRYWAIT P0, [R2+URZ+0x200], R3 ;  /* 0x00020003020075a7 */ /* 0x00446400080011ff */
[----:B-1----:R-:W-:Y:S05]  /*99e0*/  @!P0 NANOSLEEP.SYNCS 0x989680 ;  /* 0x009896800000895d */ /* 0x002fea0003900000 */
[----:B------:R-:W1:Y:S02]  /*99f0*/  @!P0 SYNCS.PHASECHK.TRANS64 P0, [R2+URZ+0x200], R3 ;  /* 0x00020003020085a7 */ /* 0x000e6400080010ff */
[----:B-1----:R-:W-:Y:S05]  /*9a00*/  @!P0 BRA `(.L_x_20) ;  /* 0xfffffffc00f08947 */ /* 0x002fea000383ffff */
[----:B------:R-:W-:Y:S05]  /*9a10*/  BRA `(.L_x_142) ;  /* 0xffffff7c007c7947 */ /* 0x000fea000383ffff */
.L_x_23:
[----:B-1----:R-:W-:-:S07]  /*9a20*/  MOV R2, UR33 ;  /* 0x0000002100027c02 */ /* 0x002fce0008000f00 */
.L_x_143:
[----:B-1----:R1:W2:Y:S02]  /*9a30*/  SYNCS.PHASECHK.TRANS64.TRYWAIT P0, [R2+URZ+0xa0], R4 ;  /* 0x0000a004020075a7 */ /* 0x0022a400080011ff */
[----:B--2---:R-:W-:Y:S05]  /*9a40*/  @!P0 NANOSLEEP.SYNCS 0x989680 ;  /* 0x009896800000895d */ /* 0x004fea0003900000 */
[----:B------:R-:W2:Y:S02]  /*9a50*/  @!P0 SYNCS.PHASECHK.TRANS64 P0, [R2+URZ+0xa0], R4 ;  /* 0x0000a004020085a7 */ /* 0x000ea400080010ff */
[----:B--2---:R-:W-:Y:S05]  /*9a60*/  @!P0 BRA `(.L_x_143) ;  /* 0xfffffffc00f08947 */ /* 0x004fea000383ffff */
[----:B------:R-:W-:Y:S05]  /*9a70*/  BRA `(.L_x_22) ;  /* 0xffffff7c00cc7947 */ /* 0x000fea000383ffff */
.L_x_29:
[----:B-1----:R-:W-:-:S07]  /*9a80*/  MOV R2, UR17 ;  /* 0x0000001100027c02 */ /* 0x002fce0008000f00 */
.L_x_144:
[----:B-1----:R1:W2:Y:S02]  /*9a90*/  SYNCS.PHASECHK.TRANS64.TRYWAIT P0, [R2+URZ+0xa0], R4 ;  /* 0x0000a004020075a7 */ /* 0x0022a400080011ff */
[----:B--2---:R-:W-:Y:S05]  /*9aa0*/  @!P0 NANOSLEEP.SYNCS 0x989680 ;  /* 0x009896800000895d */ /* 0x004fea0003900000 */
[----:B------:R-:W2:Y:S02]  /*9ab0*/  @!P0 SYNCS.PHASECHK.TRANS64 P0, [R2+URZ+0xa0], R4 ;  /* 0x0000a004020085a7 */ /* 0x000ea400080010ff */
[----:B--2---:R-:W-:Y:S05]  /*9ac0*/  @!P0 BRA `(.L_x_144) ;  /* 0xfffffffc00f08947 */ /* 0x004fea000383ffff */
[----:B------:R-:W-:Y:S05]  /*9ad0*/  BRA `(.L_x_28) ;  /* 0xffffff8000747947 */ /* 0x000fea000383ffff */
.L_x_33:
[----:B-1----:R1:W2:Y:S02]  /*9ae0*/  SYNCS.PHASECHK.TRANS64.TRYWAIT P0, [R2+URZ+0x190], R3 ;  /* 0x00019003020075a7 */ /* 0x0022a400080011ff */
[----:B--2---:R-:W-:Y:S05]  /*9af0*/  @!P0 NANOSLEEP.SYNCS 0x989680 ;  /* 0x009896800000895d */ /* 0x004fea0003900000 */
[----:B------:R-:W2:Y:S02]  /*9b00*/  @!P0 SYNCS.PHASECHK.TRANS64 P0, [R2+URZ+0x190], R3 ;  /* 0x00019003020085a7 */ /* 0x000ea400080010ff */
[----:B--2---:R-:W-:Y:S05]  /*9b10*/  @!P0 BRA `(.L_x_33) ;  /* 0xfffffffc00f08947 */ /* 0x004fea000383ffff */
[----:B------:R-:W-:Y:S05]  /*9b20*/  BRA `(.L_x_145) ;  /* 0xffffff8400047947 */ /* 0x000fea000383ffff */
.L_x_37:
[----:B----4-:R-:W-:-:S07]  /*9b30*/  MOV R0, UR5 ;  /* 0x0000000500007c02 */ /* 0x010fce0008000f00 */
.L_x_146:
[----:B-1----:R1:W2:Y:S02]  /*9b40*/  SYNCS.PHASECHK.TRANS64.TRYWAIT P0, [R0+URZ], R2 ;  /* 0x00000002000075a7 */ /* 0x0022a400080011ff */
[----:B--2---:R-:W-:Y:S05]  /*9b50*/  @!P0 NANOSLEEP.SYNCS 0x989680 ;  /* 0x009896800000895d */ /* 0x004fea0003900000 */
[----:B------:R-:W2:Y:S02]  /*9b60*/  @!P0 SYNCS.PHASECHK.TRANS64 P0, [R0+URZ], R2 ;  /* 0x00000002000085a7 */ /* 0x000ea400080010ff */
[----:B--2---:R-:W-:Y:S05]  /*9b70*/  @!P0 BRA `(.L_x_146) ;  /* 0xfffffffc00f08947 */ /* 0x004fea000383ffff */
[----:B------:R-:W-:Y:S05]  /*9b80*/  BRA `(.L_x_147) ;  /* 0xffffff8800747947 */ /* 0x000fea000383ffff */
.L_x_38:
[----:B----4-:R-:W-:-:S07]  /*9b90*/  MOV R0, UR5 ;  /* 0x0000000500007c02 */ /* 0x010fce0008000f00 */
.L_x_148:
[----:B-1----:R1:W2:Y:S02]  /*9ba0*/  SYNCS.PHASECHK.TRANS64.TRYWAIT P0, [R0+URZ], R3 ;  /* 0x00000003000075a7 */ /* 0x0022a400080011ff */
[----:B--2---:R-:W-:Y:S05]  /*9bb0*/  @!P0 NANOSLEEP.SYNCS 0x989680 ;  /* 0x009896800000895d */ /* 0x004fea0003900000 */
[----:B------:R-:W2:Y:S02]  /*9bc0*/  @!P0 SYNCS.PHASECHK.TRANS64 P0, [R0+URZ], R3 ;  /* 0x00000003000085a7 */ /* 0x000ea400080010ff */
[----:B--2---:R-:W-:Y:S05]  /*9bd0*/  @!P0 BRA `(.L_x_148) ;  /* 0xfffffffc00f08947 */ /* 0x004fea000383ffff */
[----:B------:R-:W-:Y:S05]  /*9be0*/  BRA `(.L_x_149) ;  /* 0xffffff8800807947 */ /* 0x000fea000383ffff */
.L_x_39:
[----:B----4-:R-:W-:-:S07]  /*9bf0*/  MOV R0, UR5 ;  /* 0x0000000500007c02 */ /* 0x010fce0008000f00 */
.L_x_150:
[----:B-1----:R1:W2:Y:S02]  /*9c00*/  SYNCS.PHASECHK.TRANS64.TRYWAIT P0, [R0+URZ], R3 ;  /* 0x00000003000075a7 */ /* 0x0022a400080011ff */
[----:B--2---:R-:W-:Y:S05]  /*9c10*/  @!P0 NANOSLEEP.SYNCS 0x989680 ;  /* 0x009896800000895d */ /* 0x004fea0003900000 */
[----:B------:R-:W2:Y:S02]  /*9c20*/  @!P0 SYNCS.PHASECHK.TRANS64 P0, [R0+URZ], R3 ;  /* 0x00000003000085a7 */ /* 0x000ea400080010ff */
[----:B--2---:R-:W-:Y:S05]  /*9c30*/  @!P0 BRA `(.L_x_150) ;  /* 0xfffffffc00f08947 */ /* 0x004fea000383ffff */
[----:B------:R-:W-:Y:S05]  /*9c40*/  BRA `(.L_x_151) ;  /* 0xffffff88008c7947 */ /* 0x000fea000383ffff */
.L_x_40:
[----:B----4-:R-:W-:-:S07]  /*9c50*/  MOV R0, UR5 ;  /* 0x0000000500007c02 */ /* 0x010fce0008000f00 */
.L_x_152:
[----:B-1----:R1:W2:Y:S02]  /*9c60*/  SYNCS.PHASECHK.TRANS64.TRYWAIT P0, [R0+URZ], R3 ;  /* 0x00000003000075a7 */ /* 0x0022a400080011ff */
[----:B--2---:R-:W-:Y:S05]  /*9c70*/  @!P0 NANOSLEEP.SYNCS 0x989680 ;  /* 0x009896800000895d */ /* 0x004fea0003900000 */
[----:B------:R-:W2:Y:S02]  /*9c80*/  @!P0 SYNCS.PHASECHK.TRANS64 P0, [R0+URZ], R3 ;  /* 0x00000003000085a7 */ /* 0x000ea400080010ff */
[----:B--2---:R-:W-:Y:S05]  /*9c90*/  @!P0 BRA `(.L_x_152) ;  /* 0xfffffffc00f08947 */ /* 0x004fea000383ffff */
[----:B------:R-:W-:Y:S05]  /*9ca0*/  BRA `(.L_x_153) ;  /* 0xffffff8800987947 */ /* 0x000fea000383ffff */
.L_x_41:
[----:B----4-:R-:W-:-:S07]  /*9cb0*/  MOV R0, UR5 ;  /* 0x0000000500007c02 */ /* 0x010fce0008000f00 */
.L_x_154:
[----:B-1----:R1:W2:Y:S02]  /*9cc0*/  SYNCS.PHASECHK.TRANS64.TRYWAIT P0, [R0+URZ], R3 ;  /* 0x00000003000075a7 */ /* 0x0022a400080011ff */
[----:B--2---:R-:W-:Y:S05]  /*9cd0*/  @!P0 NANOSLEEP.SYNCS 0x989680 ;  /* 0x009896800000895d */ /* 0x004fea0003900000 */
[----:B------:R-:W2:Y:S02]  /*9ce0*/  @!P0 SYNCS.PHASECHK.TRANS64 P0, [R0+URZ], R3 ;  /* 0x00000003000085a7 */ /* 0x000ea400080010ff */
[----:B--2---:R-:W-:Y:S05]  /*9cf0*/  @!P0 BRA `(.L_x_154) ;  /* 0xfffffffc00f08947 */ /* 0x004fea000383ffff */
[----:B------:R-:W-:Y:S05]  /*9d00*/  BRA `(.L_x_155) ;  /* 0xffffff8800a47947 */ /* 0x000fea000383ffff */
.L_x_42:
[----:B----4-:R-:W-:-:S07]  /*9d10*/  MOV R0, UR5 ;  /* 0x0000000500007c02 */ /* 0x010fce0008000f00 */
.L_x_156:
[----:B-1----:R1:W2:Y:S02]  /*9d20*/  SYNCS.PHASECHK.TRANS64.TRYWAIT P0, [R0+URZ], R3 ;  /* 0x00000003000075a7 */ /* 0x0022a400080011ff */
[----:B--2---:R-:W-:Y:S05]  /*9d30*/  @!P0 NANOSLEEP.SYNCS 0x989680 ;  /* 0x009896800000895d */ /* 0x004fea0003900000 */
[----:B------:R-:W2:Y:S02]  /*9d40*/  @!P0 SYNCS.PHASECHK.TRANS64 P0, [R0+URZ], R3 ;  /* 0x00000003000085a7 */ /* 0x000ea400080010ff */
[----:B--2---:R-:W-:Y:S05]  /*9d50*/  @!P0 BRA `(.L_x_156) ;  /* 0xfffffffc00f08947 */ /* 0x004fea000383ffff */
[----:B------:R-:W-:Y:S05]  /*9d60*/  BRA `(.L_x_157) ;  /* 0xffffff8800b07947 */ /* 0x000fea000383ffff */
.L_x_43:
[----:B----4-:R-:W-:-:S07]  /*9d70*/  MOV R0, UR5 ;  /* 0x0000000500007c02 */ /* 0x010fce0008000f00 */
.L_x_158:
[----:B-1----:R1:W2:Y:S02]  /*9d80*/  SYNCS.PHASECHK.TRANS64.TRYWAIT P0, [R0+URZ], R3 ;  /* 0x00000003000075a7 */ /* 0x0022a400080011ff */
[----:B--2---:R-:W-:Y:S05]  /*9d90*/  @!P0 NANOSLEEP.SYNCS 0x989680 ;  /* 0x009896800000895d */ /* 0x004fea0003900000 */
[----:B------:R-:W2:Y:S02]  /*9da0*/  @!P0 SYNCS.PHASECHK.TRANS64 P0, [R0+URZ], R3 ;  /* 0x00000003000085a7 */ /* 0x000ea400080010ff */
[----:B--2---:R-:W-:Y:S05]  /*9db0*/  @!P0 BRA `(.L_x_158) ;  /* 0xfffffffc00f08947 */ /* 0x004fea000383ffff */
[----:B------:R-:W-:Y:S05]  /*9dc0*/  BRA `(.L_x_159) ;  /* 0xffffff8800bc7947 */ /* 0x000fea000383ffff */
.L_x_44:
[----:B----4-:R-:W-:-:S07]  /*9dd0*/  MOV R0, UR5 ;  /* 0x0000000500007c02 */ /* 0x010fce0008000f00 */
.L_x_160:
[----:B-1----:R1:W2:Y:S02]  /*9de0*/  SYNCS.PHASECHK.TRANS64.TRYWAIT P0, [R0+URZ], R3 ;  /* 0x00000003000075a7 */ /* 0x0022a400080011ff */
[----:B--2---:R-:W-:Y:S05]  /*9df0*/  @!P0 NANOSLEEP.SYNCS 0x989680 ;  /* 0x009896800000895d */ /* 0x004fea0003900000 */
[----:B------:R-:W2:Y:S02]  /*9e00*/  @!P0 SYNCS.PHASECHK.TRANS64 P0, [R0+URZ], R3 ;  /* 0x00000003000085a7 */ /* 0x000ea400080010ff */
[----:B--2---:R-:W-:Y:S05]  /*9e10*/  @!P0 BRA `(.L_x_160) ;  /* 0xfffffffc00f08947 */ /* 0x004fea000383ffff */
[----:B------:R-:W-:Y:S05]  /*9e20*/  BRA `(.L_x_161) ;  /* 0xffffff8800c87947 */ /* 0x000fea000383ffff */
.L_x_45:
[----:B----4-:R-:W-:-:S07]  /*9e30*/  MOV R0, UR5 ;  /* 0x0000000500007c02 */ /* 0x010fce0008000f00 */
.L_x_162:
[----:B-1----:R1:W2:Y:S02]  /*9e40*/  SYNCS.PHASECHK.TRANS64.TRYWAIT P0, [R0+URZ], R3 ;  /* 0x00000003000075a7 */ /* 0x0022a400080011ff */
[----:B--2---:R-:W-:Y:S05]  /*9e50*/  @!P0 NANOSLEEP.SYNCS 0x989680 ;  /* 0x009896800000895d */ /* 0x004fea0003900000 */
[----:B------:R-:W2:Y:S02]  /*9e60*/  @!P0 SYNCS.PHASECHK.TRANS64 P0, [R0+URZ], R3 ;  /* 0x00000003000085a7 */ /* 0x000ea400080010ff */
[----:B--2---:R-:W-:Y:S05]  /*9e70*/  @!P0 BRA `(.L_x_162) ;  /* 0xfffffffc00f08947 */ /* 0x004fea000383ffff */
[----:B------:R-:W-:Y:S05]  /*9e80*/  BRA `(.L_x_163) ;  /* 0xffffff8800d47947 */ /* 0x000fea000383ffff */
.L_x_46:
[----:B----4-:R-:W-:-:S07]  /*9e90*/  MOV R0, UR5 ;  /* 0x0000000500007c02 */ /* 0x010fce0008000f00 */
.L_x_164:
[----:B-1----:R1:W2:Y:S02]  /*9ea0*/  SYNCS.PHASECHK.TRANS64.TRYWAIT P0, [R0+URZ], R3 ;  /* 0x00000003000075a7 */ /* 0x0022a400080011ff */
[----:B--2---:R-:W-:Y:S05]  /*9eb0*/  @!P0 NANOSLEEP.SYNCS 0x989680 ;  /* 0x009896800000895d */ /* 0x004fea0003900000 */
[----:B------:R-:W2:Y:S02]  /*9ec0*/  @!P0 SYNCS.PHASECHK.TRANS64 P0, [R0+URZ], R3 ;  /* 0x00000003000085a7 */ /* 0x000ea400080010ff */
[----:B--2---:R-:W-:Y:S05]  /*9ed0*/  @!P0 BRA `(.L_x_164) ;  /* 0xfffffffc00f08947 */ /* 0x004fea000383ffff */
[----:B------:R-:W-:Y:S05]  /*9ee0*/  BRA `(.L_x_165) ;  /* 0xffffff8800e07947 */ /* 0x000fea000383ffff */
.L_x_47:
[----:B----4-:R-:W-:-:S07]  /*9ef0*/  MOV R0, UR5 ;  /* 0x0000000500007c02 */ /* 0x010fce0008000f00 */
.L_x_166:
[----:B-1----:R1:W2:Y:S02]  /*9f00*/  SYNCS.PHASECHK.TRANS64.TRYWAIT P0, [R0+URZ], R3 ;  /* 0x00000003000075a7 */ /* 0x0022a400080011ff */
[----:B--2---:R-:W-:Y:S05]  /*9f10*/  @!P0 NANOSLEEP.SYNCS 0x989680 ;  /* 0x009896800000895d */ /* 0x004fea0003900000 */
[----:B------:R-:W2:Y:S02]  /*9f20*/  @!P0 SYNCS.PHASECHK.TRANS64 P0, [R0+URZ], R3 ;  /* 0x00000003000085a7 */ /* 0x000ea400080010ff */
[----:B--2---:R-:W-:Y:S05]  /*9f30*/  @!P0 BRA `(.L_x_166) ;  /* 0xfffffffc00f08947 */ /* 0x004fea000383ffff */
[----:B------:R-:W-:Y:S05]  /*9f40*/  BRA `(.L_x_167) ;  /* 0xffffff8800ec7947 */ /* 0x000fea000383ffff */
.L_x_48:
[----:B----4-:R-:W-:-:S07]  /*9f50*/  MOV R0, UR5 ;  /* 0x0000000500007c02 */ /* 0x010fce0008000f00 */
.L_x_168:
[----:B-1----:R1:W2:Y:S02]  /*9f60*/  SYNCS.PHASECHK.TRANS64.TRYWAIT P0, [R0+URZ], R3 ;  /* 0x00000003000075a7 */ /* 0x0022a400080011ff */
[----:B--2---:R-:W-:Y:S05]  /*9f70*/  @!P0 NANOSLEEP.SYNCS 0x989680 ;  /* 0x009896800000895d */ /* 0x004fea0003900000 */
[----:B------:R-:W2:Y:S02]  /*9f80*/  @!P0 SYNCS.PHASECHK.TRANS64 P0, [R0+URZ], R3 ;  /* 0x00000003000085a7 */ /* 0x000ea400080010ff */
[----:B--2---:R-:W-:Y:S05]  /*9f90*/  @!P0 BRA `(.L_x_168) ;  /* 0xfffffffc00f08947 */ /* 0x004fea000383ffff */
[----:B------:R-:W-:Y:S05]  /*9fa0*/  BRA `(.L_x_169) ;  /* 0xffffff8800f87947 */ /* 0x000fea000383ffff */
.L_x_49:
[----:B----4-:R-:W-:-:S07]  /*9fb0*/  MOV R0, UR5 ;  /* 0x0000000500007c02 */ /* 0x010fce0008000f00 */
.L_x_170:
[----:B-1----:R1:W2:Y:S02]  /*9fc0*/  SYNCS.PHASECHK.TRANS64.TRYWAIT P0, [R0+URZ], R3 ;  /* 0x00000003000075a7 */ /* 0x0022a400080011ff */
[----:B--2---:R-:W-:Y:S05]  /*9fd0*/  @!P0 NANOSLEEP.SYNCS 0x989680 ;  /* 0x009896800000895d */ /* 0x004fea0003900000 */
[----:B------:R-:W2:Y:S02]  /*9fe0*/  @!P0 SYNCS.PHASECHK.TRANS64 P0, [R0+URZ], R3 ;  /* 0x00000003000085a7 */ /* 0x000ea400080010ff */
[----:B--2---:R-:W-:Y:S05]  /*9ff0*/  @!P0 BRA `(.L_x_170) ;  /* 0xfffffffc00f08947 */ /* 0x004fea000383ffff */
[----:B------:R-:W-:Y:S05]  /*a000*/  BRA `(.L_x_171) ;  /* 0xffffff8c00047947 */ /* 0x000fea000383ffff */
.L_x_50:
[----:B----4-:R-:W-:-:S07]  /*a010*/  MOV R0, UR5 ;  /* 0x0000000500007c02 */ /* 0x010fce0008000f00 */
.L_x_172:
[----:B-1----:R1:W2:Y:S02]  /*a020*/  SYNCS.PHASECHK.TRANS64.TRYWAIT P0, [R0+URZ], R3 ;  /* 0x00000003000075a7 */ /* 0x0022a400080011ff */
[----:B--2---:R-:W-:Y:S05]  /*a030*/  @!P0 NANOSLEEP.SYNCS 0x989680 ;  /* 0x009896800000895d */ /* 0x004fea0003900000 */
[----:B------:R-:W2:Y:S02]  /*a040*/  @!P0 SYNCS.PHASECHK.TRANS64 P0, [R0+URZ], R3 ;  /* 0x00000003000085a7 */ /* 0x000ea400080010ff */
[----:B--2---:R-:W-:Y:S05]  /*a050*/  @!P0 BRA `(.L_x_172) ;  /* 0xfffffffc00f08947 */ /* 0x004fea000383ffff */
[----:B------:R-:W-:Y:S05]  /*a060*/  BRA `(.L_x_173) ;  /* 0xffffff8c00107947 */ /* 0x000fea000383ffff */
.L_x_51:
[----:B----4-:R-:W-:-:S07]  /*a070*/  MOV R0, UR5 ;  /* 0x0000000500007c02 */ /* 0x010fce0008000f00 */
.L_x_174:
[----:B-1----:R1:W2:Y:S02]  /*a080*/  SYNCS.PHASECHK.TRANS64.TRYWAIT P0, [R0+URZ], R3 ;  /* 0x00000003000075a7 */ /* 0x0022a400080011ff */
[----:B--2---:R-:W-:Y:S05]  /*a090*/  @!P0 NANOSLEEP.SYNCS 0x989680 ;  /* 0x009896800000895d */ /* 0x004fea0003900000 */
[----:B------:R-:W2:Y:S02]  /*a0a0*/  @!P0 SYNCS.PHASECHK.TRANS64 P0, [R0+URZ], R3 ;  /* 0x00000003000085a7 */ /* 0x000ea400080010ff */
[----:B--2---:R-:W-:Y:S05]  /*a0b0*/  @!P0 BRA `(.L_x_174) ;  /* 0xfffffffc00f08947 */ /* 0x004fea000383ffff */
[----:B------:R-:W-:Y:S05]  /*a0c0*/  BRA `(.L_x_175) ;  /* 0xffffff8c001c7947 */ /* 0x000fea000383ffff */
.L_x_52:
[----:B----4-:R-:W-:-:S07]  /*a0d0*/  MOV R0, UR5 ;  /* 0x0000000500007c02 */ /* 0x010fce0008000f00 */
.L_x_176:
[----:B-1----:R1:W2:Y:S02]  /*a0e0*/  SYNCS.PHASECHK.TRANS64.TRYWAIT P0, [R0+URZ], R3 ;  /* 0x00000003000075a7 */ /* 0x0022a400080011ff */
[----:B--2---:R-:W-:Y:S05]  /*a0f0*/  @!P0 NANOSLEEP.SYNCS 0x989680 ;  /* 0x009896800000895d */ /* 0x004fea0003900000 */
[----:B------:R-:W2:Y:S02]  /*a100*/  @!P0 SYNCS.PHASECHK.TRANS64 P0, [R0+URZ], R3 ;  /* 0x00000003000085a7 */ /* 0x000ea400080010ff */
[----:B--2---:R-:W-:Y:S05]  /*a110*/  @!P0 BRA `(.L_x_176) ;  /* 0xfffffffc00f08947 */ /* 0x004fea000383ffff */
[----:B------:R-:W-:Y:S05]  /*a120*/  BRA `(.L_x_177) ;  /* 0xffffff8c00287947 */ /* 0x000fea000383ffff */
.L_x_53:
[----:B----4-:R-:W-:-:S07]  /*a130*/  MOV R0, UR5 ;  /* 0x0000000500007c02 */ /* 0x010fce0008000f00 */
.L_x_178:
[----:B-1----:R1:W2:Y:S02]  /*a140*/  SYNCS.PHASECHK.TRANS64.TRYWAIT P0, [R0+URZ], R3 ;  /* 0x00000003000075a7 */ /* 0x0022a400080011ff */
[----:B--2---:R-:W-:Y:S05]  /*a150*/  @!P0 NANOSLEEP.SYNCS 0x989680 ;  /* 0x009896800000895d */ /* 0x004fea0003900000 */
[----:B------:R-:W2:Y:S02]  /*a160*/  @!P0 SYNCS.PHASECHK.TRANS64 P0, [R0+URZ], R3 ;  /* 0x00000003000085a7 */ /* 0x000ea400080010ff */
[----:B--2---:R-:W-:Y:S05]  /*a170*/  @!P0 BRA `(.L_x_178) ;  /* 0xfffffffc00f08947 */ /* 0x004fea000383ffff */
[----:B------:R-:W-:Y:S05]  /*a180*/  BRA `(.L_x_179) ;  /* 0xffffff8c00347947 */ /* 0x000fea000383ffff */
.L_x_54:
[----:B----4-:R-:W-:-:S07]  /*a190*/  MOV R0, UR5 ;  /* 0x0000000500007c02 */ /* 0x010fce0008000f00 */
.L_x_180:
[----:B-1----:R1:W2:Y:S02]  /*a1a0*/  SYNCS.PHASECHK.TRANS64.TRYWAIT P0, [R0+URZ], R3 ;  /* 0x00000003000075a7 */ /* 0x0022a400080011ff */
[----:B--2---:R-:W-:Y:S05]  /*a1b0*/  @!P0 NANOSLEEP.SYNCS 0x989680 ;  /* 0x009896800000895d */ /* 0x004fea0003900000 */
[----:B------:R-:W2:Y:S02]  /*a1c0*/  @!P0 SYNCS.PHASECHK.TRANS64 P0, [R0+URZ], R3 ;  /* 0x00000003000085a7 */ /* 0x000ea400080010ff */
[----:B--2---:R-:W-:Y:S05]  /*a1d0*/  @!P0 BRA `(.L_x_180) ;  /* 0xfffffffc00f08947 */ /* 0x004fea000383ffff */
[----:B------:R-:W-:Y:S05]  /*a1e0*/  BRA `(.L_x_181) ;  /* 0xffffff8c00407947 */ /* 0x000fea000383ffff */
.L_x_55:
[----:B----4-:R-:W-:-:S07]  /*a1f0*/  MOV R0, UR5 ;  /* 0x0000000500007c02 */ /* 0x010fce0008000f00 */
.L_x_182:
[----:B-1----:R1:W2:Y:S02]  /*a200*/  SYNCS.PHASECHK.TRANS64.TRYWAIT P0, [R0+URZ], R3 ;  /* 0x00000003000075a7 */ /* 0x0022a400080011ff */
[----:B--2---:R-:W-:Y:S05]  /*a210*/  @!P0 NANOSLEEP.SYNCS 0x989680 ;  /* 0x009896800000895d */ /* 0x004fea0003900000 */
[----:B------:R-:W2:Y:S02]  /*a220*/  @!P0 SYNCS.PHASECHK.TRANS64 P0, [R0+URZ], R3 ;  /* 0x00000003000085a7 */ /* 0x000ea400080010ff */
[----:B--2---:R-:W-:Y:S05]  /*a230*/  @!P0 BRA `(.L_x_182) ;  /* 0xfffffffc00f08947 */ /* 0x004fea000383ffff */
[----:B------:R-:W-:Y:S05]  /*a240*/  BRA `(.L_x_183) ;  /* 0xffffff8c004c7947 */ /* 0x000fea000383ffff */
.L_x_58:
[----:B-1----:R1:W2:Y:S02]  /*a250*/  SYNCS.PHASECHK.TRANS64.TRYWAIT P0, [R0+URZ+0x1f0], R4 ;  /* 0x0001f004000075a7 */ /* 0x0022a400080011ff */
[----:B--2---:R-:W-:Y:S05]  /*a260*/  @!P0 NANOSLEEP.SYNCS 0x989680 ;  /* 0x009896800000895d */ /* 0x004fea0003900000 */
[----:B------:R-:W2:Y:S02]  /*a270*/  @!P0 SYNCS.PHASECHK.TRANS64 P0, [R0+URZ+0x1f0], R4 ;  /* 0x0001f004000085a7 */ /* 0x000ea400080010ff */
[----:B--2---:R-:W-:Y:S05]  /*a280*/  @!P0 BRA `(.L_x_58) ;  /* 0xfffffffc00f08947 */ /* 0x004fea000383ffff */
[----:B------:R-:W-:Y:S05]  /*a290*/  BRA `(.L_x_184) ;  /* 0xffffff8c00a87947 */ /* 0x000fea000383ffff */
.L_x_59:
[----:B------:R-:W-:-:S07]  /*a2a0*/  MOV R0, UR5 ;  /* 0x0000000500007c02 */ /* 0x000fce0008000f00 */
.L_x_185:
[----:B-1----:R1:W2:Y:S02]  /*a2b0*/  SYNCS.PHASECHK.TRANS64.TRYWAIT P0, [R0+URZ+0x1a0], R5 ;  /* 0x0001a005000075a7 */ /* 0x0022a400080011ff */
[----:B--2---:R-:W-:Y:S05]  /*a2c0*/  @!P0 NANOSLEEP.SYNCS 0x989680 ;  /* 0x009896800000895d */ /* 0x004fea0003900000 */
[----:B------:R-:W2:Y:S02]  /*a2d0*/  @!P0 SYNCS.PHASECHK.TRANS64 P0, [R0+URZ+0x1a0], R5 ;  /* 0x0001a005000085a7 */ /* 0x000ea400080010ff */
[----:B--2---:R-:W-:Y:S05]  /*a2e0*/  @!P0 BRA `(.L_x_185) ;  /* 0xfffffffc00f08947 */ /* 0x004fea000383ffff */
[----:B------:R-:W-:Y:S05]  /*a2f0*/  BRA `(.L_x_186) ;  /* 0xffffff8c00b87947 */ /* 0x000fea000383ffff */
.L_x_60:
[----:B-1----:R1:W2:Y:S02]  /*a300*/  SYNCS.PHASECHK.TRANS64.TRYWAIT P1, [R0+URZ+0x190], R4 ;  /* 0x00019004000075a7 */ /* 0x0022a400080211ff */
[----:B--2---:R-:W-:Y:S05]  /*a310*/  @!P1 NANOSLEEP.SYNCS 0x989680 ;  /* 0x009896800000995d */ /* 0x004fea0003900000 */
[----:B------:R-:W2:Y:S02]  /*a320*/  @!P1 SYNCS.PHASECHK.TRANS64 P1, [R0+URZ+0x190], R4 ;  /* 0x00019004000095a7 */ /* 0x000ea400080210ff */
[----:B--2---:R-:W-:Y:S05]  /*a330*/  @!P1 BRA `(.L_x_60) ;  /* 0xfffffffc00f09947 */ /* 0x004fea000383ffff */
[----:B------:R-:W-:Y:S05]  /*a340*/  BRA `(.L_x_187) ;  /* 0xffffff8c00e87947 */ /* 0x000fea000383ffff */
.L_x_63:
[----:B------:R-:W-:-:S07]  /*a350*/  MOV R0, UR5 ;  /* 0x0000000500007c02 */ /* 0x000fce0008000f00 */
.L_x_188:
[----:B-1----:R1:W2:Y:S02]  /*a360*/  SYNCS.PHASECHK.TRANS64.TRYWAIT P0, [R0+URZ+0x1a0], R2 ;  /* 0x0001a002000075a7 */ /* 0x0022a400080011ff */
[----:B--2---:R-:W-:Y:S05]  /*a370*/  @!P0 NANOSLEEP.SYNCS 0x989680 ;  /* 0x009896800000895d */ /* 0x004fea0003900000 */
[----:B------:R-:W2:Y:S02]  /*a380*/  @!P0 SYNCS.PHASECHK.TRANS64 P0, [R0+URZ+0x1a0], R2 ;  /* 0x0001a002000085a7 */ /* 0x000ea400080010ff */
[----:B--2---:R-:W-:Y:S05]  /*a390*/  @!P0 BRA `(.L_x_188) ;  /* 0xfffffffc00f08947 */ /* 0x004fea000383ffff */
[----:B------:R-:W-:Y:S05]  /*a3a0*/  BRA `(.L_x_62) ;  /* 0xffffff90003c7947 */ /* 0x000fea000383ffff */
.L_x_70:
[----:B-1----:R1:W2:Y:S02]  /*a3b0*/  SYNCS.PHASECHK.TRANS64.TRYWAIT P1, [R0+URZ+0x190], R2 ;  /* 0x00019002000075a7 */ /* 0x0022a400080211ff */
[----:B--2---:R-:W-:Y:S05]  /*a3c0*/  @!P1 NANOSLEEP.SYNCS 0x989680 ;  /* 0x009896800000995d */ /* 0x004fea0003900000 */
[----:B------:R-:W2:Y:S02]  /*a3d0*/  @!P1 SYNCS.PHASECHK.TRANS64 P1, [R0+URZ+0x190], R2 ;  /* 0x00019002000095a7 */ /* 0x000ea400080210ff */
[----:B--2---:R-:W-:Y:S05]  /*a3e0*/  @!P1 BRA `(.L_x_70) ;  /* 0xfffffffc00f09947 */ /* 0x004fea000383ffff */
[----:B------:R-:W-:Y:S05]  /*a3f0*/  BRA `(.L_x_189) ;  /* 0xffffff9400947947 */ /* 0x000fea000383ffff */
.L_x_71:
[----:B------:R-:W-:-:S07]  /*a400*/  MOV R2, UR9 ;  /* 0x0000000900027c02 */ /* 0x000fce0008000f00 */
.L_x_190:
[----:B-1----:R1:W2:Y:S02]  /*a410*/  SYNCS.PHASECHK.TRANS64.TRYWAIT P0, [R2+URZ+0x1d0], R0 ;  /* 0x0001d000020075a7 */ /* 0x0022a400080011ff */
[----:B--2---:R-:W-:Y:S05]  /*a420*/  @!P0 NANOSLEEP.SYNCS 0x989680 ;  /* 0x009896800000895d */ /* 0x004fea0003900000 */
[----:B------:R-:W2:Y:S02]  /*a430*/  @!P0 SYNCS.PHASECHK.TRANS64 P0, [R2+URZ+0x1d0], R0 ;  /* 0x0001d000020085a7 */ /* 0x000ea400080010ff */
[----:B--2---:R-:W-:Y:S05]  /*a440*/  @!P0 BRA `(.L_x_190) ;  /* 0xfffffffc00f08947 */ /* 0x004fea000383ffff */
[----:B------:R-:W-:Y:S05]  /*a450*/  BRA `(.L_x_191) ;  /* 0xffffff9400c87947 */ /* 0x000fea000383ffff */
.L_x_74:
[----:B------:R-:W-:Y:S07]  /*a460*/  MOV R0, UR7 ;  /* 0x0000000700007c02 */ /* 0x000fee0008000f00 */
.L_x_192:
[----:B-1----:R1:W2:Y:S02]  /*a470*/  SYNCS.PHASECHK.TRANS64.TRYWAIT P0, [R0+URZ], R2 ;  /* 0x00000002000075a7 */ /* 0x0022a400080011ff */
[----:B--2---:R-:W-:Y:S05]  /*a480*/  @!P0 NANOSLEEP.SYNCS 0x989680 ;  /* 0x009896800000895d */ /* 0x004fea0003900000 */
[----:B------:R-:W2:Y:S02]  /*a490*/  @!P0 SYNCS.PHASECHK.TRANS64 P0, [R0+URZ], R2 ;  /* 0x00000002000085a7 */ /* 0x000ea400080010ff */
[----:B--2---:R-:W-:Y:S05]  /*a4a0*/  @!P0 BRA `(.L_x_192) ;  /* 0xfffffffc00f08947 */ /* 0x004fea000383ffff */
[----:B------:R-:W-:Y:S05]  /*a4b0*/  BRA `(.L_x_73) ;  /* 0xffffff9800007947 */ /* 0x000fea000383ffff */
.L_x_77:
[----:B------:R-:W-:-:S07]  /*a4c0*/  MOV R0, UR5 ;  /* 0x0000000500007c02 */ /* 0x000fce0008000f00 */
.L_x_193:
[----:B--2---:R2:W3:Y:S02]  /*a4d0*/  SYNCS.PHASECHK.TRANS64.TRYWAIT P0, [R0+URZ], R2 ;  /* 0x00000002000075a7 */ /* 0x0044e400080011ff */
[----:B---3--:R-:W-:Y:S05]  /*a4e0*/  @!P0 NANOSLEEP.SYNCS 0x989680 ;  /* 0x009896800000895d */ /* 0x008fea0003900000 */
[----:B------:R-:W3:Y:S02]  /*a4f0*/  @!P0 SYNCS.PHASECHK.TRANS64 P0, [R0+URZ], R2 ;  /* 0x00000002000085a7 */ /* 0x000ee400080010ff */
[----:B---3--:R-:W-:Y:S05]  /*a500*/  @!P0 BRA `(.L_x_193) ;  /* 0xfffffffc00f08947 */ /* 0x008fea000383ffff */
[----:B------:R-:W-:Y:S05]  /*a510*/  BRA `(.L_x_194) ;  /* 0xffffff9800a07947 */ /* 0x000fea000383ffff */
.L_x_78:
[----:B------:R-:W-:-:S07]  /*a520*/  MOV R0, UR5 ;  /* 0x0000000500007c02 */ /* 0x000fce0008000f00 */
.L_x_195:
[----:B--2---:R2:W3:Y:S02]  /*a530*/  SYNCS.PHASECHK.TRANS64.TRYWAIT P0, [R0+URZ], R3 ;  /* 0x00000003000075a7 */ /* 0x0044e400080011ff */
[----:B---3--:R-:W-:Y:S05]  /*a540*/  @!P0 NANOSLEEP.SYNCS 0x989680 ;  /* 0x009896800000895d */ /* 0x008fea0003900000 */
[----:B------:R-:W3:Y:S02]  /*a550*/  @!P0 SYNCS.PHASECHK.TRANS64 P0, [R0+URZ], R3 ;  /* 0x00000003000085a7 */ /* 0x000ee400080010ff */
[----:B---3--:R-:W-:Y:S05]  /*a560*/  @!P0 BRA `(.L_x_195) ;  /* 0xfffffffc00f08947 */ /* 0x008fea000383ffff */
[----:B------:R-:W-:Y:S05]  /*a570*/  BRA `(.L_x_196) ;  /* 0xffffff9800ac7947 */ /* 0x000fea000383ffff */
.L_x_79:
[----:B------:R-:W-:-:S07]  /*a580*/  MOV R0, UR5 ;  /* 0x0000000500007c02 */ /* 0x000fce0008000f00 */
.L_x_197:
[----:B--2---:R2:W3:Y:S02]  /*a590*/  SYNCS.PHASECHK.TRANS64.TRYWAIT P0, [R0+URZ], R3 ;  /* 0x00000003000075a7 */ /* 0x0044e400080011ff */
[----:B---3--:R-:W-:Y:S05]  /*a5a0*/  @!P0 NANOSLEEP.SYNCS 0x989680 ;  /* 0x009896800000895d */ /* 0x008fea0003900000 */
[----:B------:R-:W3:Y:S02]  /*a5b0*/  @!P0 SYNCS.PHASECHK.TRANS64 P0, [R0+URZ], R3 ;  /* 0x00000003000085a7 */ /* 0x000ee400080010ff */
[----:B---3--:R-:W-:Y:S05]  /*a5c0*/  @!P0 BRA `(.L_x_197) ;  /* 0xfffffffc00f08947 */ /* 0x008fea000383ffff */
[----:B------:R-:W-:Y:S05]  /*a5d0*/  BRA `(.L_x_198) ;  /* 0xffffff9800b87947 */ /* 0x000fea000383ffff */
.L_x_80:
[----:B--2---:R-:W-:-:S07]  /*a5e0*/  MOV R0, UR7 ;  /* 0x0000000700007c02 */ /* 0x004fce0008000f00 */
.L_x_199:
[----:B--2---:R2:W3:Y:S02]  /*a5f0*/  SYNCS.PHASECHK.TRANS64.TRYWAIT P0, [R0+URZ], R2 ;  /* 0x00000002000075a7 */ /* 0x0044e400080011ff */
[----:B---3--:R-:W-:Y:S05]  /*a600*/  @!P0 NANOSLEEP.SYNCS 0x989680 ;  /* 0x009896800000895d */ /* 0x008fea0003900000 */
[----:B------:R-:W3:Y:S02]  /*a610*/  @!P0 SYNCS.PHASECHK.TRANS64 P0, [R0+URZ], R2 ;  /* 0x00000002000085a7 */ /* 0x000ee400080010ff */
[----:B---3--:R-:W-:Y:S05]  /*a620*/  @!P0 BRA `(.L_x_199) ;  /* 0xfffffffc00f08947 */ /* 0x008fea000383ffff */
[----:B------:R-:W-:Y:S05]  /*a630*/  BRA `(.L_x_200) ;  /* 0xffffff9800c47947 */ /* 0x000fea000383ffff */
.L_x_85:
[----:B--2---:R2:W3:Y:S02]  /*a640*/  SYNCS.PHASECHK.TRANS64.TRYWAIT P0, [R0+URZ+0x190], R2 ;  /* 0x00019002000075a7 */ /* 0x0044e400080011ff */
[----:B---3--:R-:W-:Y:S05]  /*a650*/  @!P0 NANOSLEEP.SYNCS 0x989680 ;  /* 0x009896800000895d */ /* 0x008fea0003900000 */
[----:B------:R-:W3:Y:S02]  /*a660*/  @!P0 SYNCS.PHASECHK.TRANS64 P0, [R0+URZ+0x190], R2 ;  /* 0x00019002000085a7 */ /* 0x000ee400080010ff */
[----:B---3--:R-:W-:Y:S05]  /*a670*/  @!P0 BRA `(.L_x_85) ;  /* 0xfffffffc00f08947 */ /* 0x008fea000383ffff */
[----:B------:R-:W-:Y:S05]  /*a680*/  BRA `(.L_x_201) ;  /* 0xffffff9c00d07947 */ /* 0x000fea000383ffff */
.L_x_88:
[----:B------:R-:W-:Y:S07]  /*a690*/  MOV R0, UR7 ;  /* 0x0000000700007c02 */ /* 0x000fee0008000f00 */
.L_x_202:
[----:B--2---:R2:W3:Y:S02]  /*a6a0*/  SYNCS.PHASECHK.TRANS64.TRYWAIT P0, [R0+URZ+0x188], R2 ;  /* 0x00018802000075a7 */ /* 0x0044e400080011ff */
[----:B---3--:R-:W-:Y:S05]  /*a6b0*/  @!P0 NANOSLEEP.SYNCS 0x989680 ;  /* 0x009896800000895d */ /* 0x008fea0003900000 */
[----:B------:R-:W3:Y:S02]  /*a6c0*/  @!P0 SYNCS.PHASECHK.TRANS64 P0, [R0+URZ+0x188], R2 ;  /* 0x00018802000085a7 */ /* 0x000ee400080010ff */
[----:B---3--:R-:W-:Y:S05]  /*a6d0*/  @!P0 BRA `(.L_x_202) ;  /* 0xfffffffc00f08947 */ /* 0x008fea000383ffff */
[----:B------:R-:W-:Y:S05]  /*a6e0*/  BRA `(.L_x_87) ;  /* 0xffffffa000b07947 */ /* 0x000fea000383ffff */
.L_x_91:
[----:B------:R-:W-:Y:S07]  /*a6f0*/  MOV R0, UR7 ;  /* 0x0000000700007c02 */ /* 0x000fee0008000f00 */
.L_x_203:
[----:B-1----:R1:W2:Y:S02]  /*a700*/  SYNCS.PHASECHK.TRANS64.TRYWAIT P0, [R0+URZ+0x160], R14 ;  /* 0x0001600e000075a7 */ /* 0x0022a400080011ff */
[----:B--2---:R-:W-:Y:S05]  /*a710*/  @!P0 NANOSLEEP.SYNCS 0x989680 ;  /* 0x009896800000895d */ /* 0x004fea0003900000 */
[----:B------:R-:W2:Y:S02]  /*a720*/  @!P0 SYNCS.PHASECHK.TRANS64 P0, [R0+URZ+0x160], R14 ;  /* 0x0001600e000085a7 */ /* 0x000ea400080010ff */
[----:B--2---:R-:W-:Y:S05]  /*a730*/  @!P0 BRA `(.L_x_203) ;  /* 0xfffffffc00f08947 */ /* 0x004fea000383ffff */
[----:B------:R-:W-:Y:S05]  /*a740*/  BRA `(.L_x_204) ;  /* 0xffffffa400287947 */ /* 0x000fea000383ffff */
.L_x_92:
[----:B------:R-:W-:Y:S07]  /*a750*/  MOV R0, UR7 ;  /* 0x0000000700007c02 */ /* 0x000fee0008000f00 */
.L_x_205:
[----:B-1----:R1:W2:Y:S02]  /*a760*/  SYNCS.PHASECHK.TRANS64.TRYWAIT P0, [R0+URZ+0x168], R14 ;  /* 0x0001680e000075a7 */ /* 0x0022a400080011ff */
[----:B--2---:R-:W-:Y:S05]  /*a770*/  @!P0 NANOSLEEP.SYNCS 0x989680 ;  /* 0x009896800000895d */ /* 0x004fea0003900000 */
[----:B------:R-:W2:Y:S02]  /*a780*/  @!P0 SYNCS.PHASECHK.TRANS64 P0, [R0+URZ+0x168], R14 ;  /* 0x0001680e000085a7 */ /* 0x000ea400080010ff */
[----:B--2---:R-:W-:Y:S05]  /*a790*/  @!P0 BRA `(.L_x_205) ;  /* 0xfffffffc00f08947 */ /* 0x004fea000383ffff */
[----:B------:R-:W-:Y:S05]  /*a7a0*/  BRA `(.L_x_206) ;  /* 0xffffffa400607947 */ /* 0x000fea000383ffff */
.L_x_93:
[----:B------:R-:W-:Y:S07]  /*a7b0*/  MOV R0, UR7 ;  /* 0x0000000700007c02 */ /* 0x000fee0008000f00 */
.L_x_207:
[----:B-1----:R1:W2:Y:S02]  /*a7c0*/  SYNCS.PHASECHK.TRANS64.TRYWAIT P0, [R0+URZ+0x170], R14 ;  /* 0x0001700e000075a7 */ /* 0x0022a400080011ff */
[----:B--2---:R-:W-:Y:S05]  /*a7d0*/  @!P0 NANOSLEEP.SYNCS 0x989680 ;  /* 0x009896800000895d */ /* 0x004fea0003900000 */
[----:B------:R-:W2:Y:S02]  /*a7e0*/  @!P0 SYNCS.PHASECHK.TRANS64 P0, [R0+URZ+0x170], R14 ;  /* 0x0001700e000085a7 */ /* 0x000ea400080010ff */
[----:B--2---:R-:W-:Y:S05]  /*a7f0*/  @!P0 BRA `(.L_x_207) ;  /* 0xfffffffc00f08947 */ /* 0x004fea000383ffff */
[----:B------:R-:W-:Y:S05]  /*a800*/  BRA `(.L_x_208) ;  /* 0xffffffa400a47947 */ /* 0x000fea000383ffff */
.L_x_94:
[----:B------:R-:W-:Y:S07]  /*a810*/  MOV R0, UR7 ;  /* 0x0000000700007c02 */ /* 0x000fee0008000f00 */
.L_x_209:
[----:B-1----:R1:W2:Y:S02]  /*a820*/  SYNCS.PHASECHK.TRANS64.TRYWAIT P0, [R0+URZ+0x178], R14 ;  /* 0x0001780e000075a7 */ /* 0x0022a400080011ff */
[----:B--2---:R-:W-:Y:S05]  /*a830*/  @!P0 NANOSLEEP.SYNCS 0x989680 ;  /* 0x009896800000895d */ /* 0x004fea0003900000 */
[----:B------:R-:W2:Y:S02]  /*a840*/  @!P0 SYNCS.PHASECHK.TRANS64 P0, [R0+URZ+0x178], R14 ;  /* 0x0001780e000085a7 */ /* 0x000ea400080010ff */
[----:B--2---:R-:W-:Y:S05]  /*a850*/  @!P0 BRA `(.L_x_209) ;  /* 0xfffffffc00f08947 */ /* 0x004fea000383ffff */
[----:B------:R-:W-:Y:S05]  /*a860*/  BRA `(.L_x_210) ;  /* 0xffffffa800287947 */ /* 0x000fea000383ffff */
.L_x_96:
[----:B------:R-:W-:-:S07]  /*a870*/  MOV R0, UR7 ;  /* 0x0000000700007c02 */ /* 0x000fce0008000f00 */
.L_x_211:
[----:B-1----:R1:W3:Y:S02]  /*a880*/  SYNCS.PHASECHK.TRANS64.TRYWAIT P0, [R0+URZ+0x160], R2 ;  /* 0x00016002000075a7 */ /* 0x0022e400080011ff */
[----:B---3--:R-:W-:Y:S05]  /*a890*/  @!P0 NANOSLEEP.SYNCS 0x989680 ;  /* 0x009896800000895d */ /* 0x008fea0003900000 */
[----:B------:R-:W3:Y:S02]  /*a8a0*/  @!P0 SYNCS.PHASECHK.TRANS64 P0, [R0+URZ+0x160], R2 ;  /* 0x00016002000085a7 */ /* 0x000ee400080010ff */
[----:B---3--:R-:W-:Y:S05]  /*a8b0*/  @!P0 BRA `(.L_x_211) ;  /* 0xfffffffc00f08947 */ /* 0x008fea000383ffff */
[----:B------:R-:W-:Y:S05]  /*a8c0*/  BRA `(.L_x_212) ;  /* 0xffffffa800987947 */ /* 0x000fea000383ffff */
.L_x_97:
[----:B-1----:R-:W-:-:S07]  /*a8d0*/  MOV R0, UR7 ;  /* 0x0000000700007c02 */ /* 0x002fce0008000f00 */
.L_x_213:
[----:B-1----:R1:W3:Y:S02]  /*a8e0*/  SYNCS.PHASECHK.TRANS64.TRYWAIT P0, [R0+URZ+0x168], R2 ;  /* 0x00016802000075a7 */ /* 0x0022e400080011ff */
[----:B---3--:R-:W-:Y:S05]  /*a8f0*/  @!P0 NANOSLEEP.SYNCS 0x989680 ;  /* 0x009896800000895d */ /* 0x008fea0003900000 */
[----:B------:R-:W3:Y:S02]  /*a900*/  @!P0 SYNCS.PHASECHK.TRANS64 P0, [R0+URZ+0x168], R2 ;  /* 0x00016802000085a7 */ /* 0x000ee400080010ff */
[----:B---3--:R-:W-:Y:S05]  /*a910*/  @!P0 BRA `(.L_x_213) ;  /* 0xfffffffc00f08947 */ /* 0x008fea000383ffff */
[----:B------:R-:W-:Y:S05]  /*a920*/  BRA `(.L_x_214) ;  /* 0xffffffa800887947 */ /* 0x000fea000383ffff */
.L_x_98:
[----:B-1----:R-:W-:-:S07]  /*a930*/  MOV R0, UR7 ;  /* 0x0000000700007c02 */ /* 0x002fce0008000f00 */
.L_x_215:
[----:B-1----:R1:W3:Y:S02]  /*a940*/  SYNCS.PHASECHK.TRANS64.TRYWAIT P0, [R0+URZ+0x170], R2 ;  /* 0x00017002000075a7 */ /* 0x0022e400080011ff */
[----:B---3--:R-:W-:Y:S05]  /*a950*/  @!P0 NANOSLEEP.SYNCS 0x989680 ;  /* 0x009896800000895d */ /* 0x008fea0003900000 */
[----:B------:R-:W3:Y:S02]  /*a960*/  @!P0 SYNCS.PHASECHK.TRANS64 P0, [R0+URZ+0x170], R2 ;  /* 0x00017002000085a7 */ /* 0x000ee400080010ff */
[----:B---3--:R-:W-:Y:S05]  /*a970*/  @!P0 BRA `(.L_x_215) ;  /* 0xfffffffc00f08947 */ /* 0x008fea000383ffff */
[----:B------:R-:W-:Y:S05]  /*a980*/  BRA `(.L_x_216) ;  /* 0xffffffa800787947 */ /* 0x000fea000383ffff */
.L_x_100:
[----:B--2---:R2:W4:Y:S02]  /*a990*/  SYNCS.PHASECHK.TRANS64.TRYWAIT P0, [R0+URZ+0x190], R2 ;  /* 0x00019002000075a7 */ /* 0x00452400080011ff */
[----:B----4-:R-:W-:Y:S05]  /*a9a0*/  @!P0 NANOSLEEP.SYNCS 0x989680 ;  /* 0x009896800000895d */ /* 0x010fea0003900000 */
[----:B------:R-:W4:Y:S02]  /*a9b0*/  @!P0 SYNCS.PHASECHK.TRANS64 P0, [R0+URZ+0x190], R2 ;  /* 0x00019002000085a7 */ /* 0x000f2400080010ff */
[----:B----4-:R-:W-:Y:S05]  /*a9c0*/  @!P0 BRA `(.L_x_100) ;  /* 0xfffffffc00f08947 */ /* 0x010fea000383ffff */
[----:B------:R-:W-:Y:S05]  /*a9d0*/  BRA `(.L_x_217) ;  /* 0xffffffac00447947 */ /* 0x000fea000383ffff */
.L_x_111:
[----:B-1----:R1:W3:Y:S02]  /*a9e0*/  SYNCS.PHASECHK.TRANS64.TRYWAIT P1, [R2+URZ+0x140], R0 ;  /* 0x00014000020075a7 */ /* 0x0022e400080211ff */
[----:B---3--:R-:W-:Y:S05]  /*a9f0*/  @!P1 NANOSLEEP.SYNCS 0x989680 ;  /* 0x009896800000995d */ /* 0x008fea0003900000 */
[----:B------:R-:W3:Y:S02]  /*aa00*/  @!P1 SYNCS.PHASECHK.TRANS64 P1, [R2+URZ+0x140], R0 ;  /* 0x00014000020095a7 */ /* 0x000ee400080210ff */
[----:B---3--:R-:W-:Y:S05]  /*aa10*/  @!P1 BRA `(.L_x_111) ;  /* 0xfffffffc00f09947 */ /* 0x008fea000383ffff */
[----:B------:R-:W-:Y:S05]  /*aa20*/  BRA `(.L_x_110) ;  /* 0xffffffb8005c7947 */ /* 0x000fea000383ffff */
.L_x_113:
[----:B-1----:R1:W2:Y:S02]  /*aa30*/  SYNCS.PHASECHK.TRANS64.TRYWAIT P0, [R113+URZ+0x1b0], R3 ;  /* 0x0001b003710075a7 */ /* 0x0022a400080011ff */
[----:B--2---:R-:W-:Y:S05]  /*aa40*/  @!P0 NANOSLEEP.SYNCS 0x989680 ;  /* 0x009896800000895d */ /* 0x004fea0003900000 */
[----:B------:R-:W2:Y:S02]  /*aa50*/  @!P0 SYNCS.PHASECHK.TRANS64 P0, [R113+URZ+0x1b0], R3 ;  /* 0x0001b003710085a7 */ /* 0x000ea400080010ff */
[----:B--2---:R-:W-:Y:S05]  /*aa60*/  @!P0 BRA `(.L_x_113) ;  /* 0xfffffffc00f08947 */ /* 0x004fea000383ffff */
[----:B------:R-:W-:Y:S05]  /*aa70*/  BRA `(.L_x_112) ;  /* 0xffffffb800b07947 */ /* 0x000fea000383ffff */
.L_x_121:
[----:B--2---:R2:W3:Y:S02]  /*aa80*/  SYNCS.PHASECHK.TRANS64.TRYWAIT P0, [R0+URZ+0x140], R3 ;  /* 0x00014003000075a7 */ /* 0x0044e400080011ff */
[----:B---3--:R-:W-:Y:S05]  /*aa90*/  @!P0 NANOSLEEP.SYNCS 0x989680 ;  /* 0x009896800000895d */ /* 0x008fea0003900000 */
[----:B------:R-:W3:Y:S02]  /*aaa0*/  @!P0 SYNCS.PHASECHK.TRANS64 P0, [R0+URZ+0x140], R3 ;  /* 0x00014003000085a7 */ /* 0x000ee400080010ff */
[----:B---3--:R-:W-:Y:S05]  /*aab0*/  @!P0 BRA `(.L_x_121) ;  /* 0xfffffffc00f08947 */ /* 0x008fea000383ffff */
[----:B------:R-:W-:Y:S05]  /*aac0*/  BRA `(.L_x_120) ;  /* 0xffffffc400a07947 */ /* 0x000fea000383ffff */
.L_x_129:
[----:B--2---:R2:W3:Y:S02]  /*aad0*/  SYNCS.PHASECHK.TRANS64.TRYWAIT P0, [R0+URZ+0x140], R4 ;  /* 0x00014004000075a7 */ /* 0x0044e400080011ff */
[----:B---3--:R-:W-:Y:S05]  /*aae0*/  @!P0 NANOSLEEP.SYNCS 0x989680 ;  /* 0x009896800000895d */ /* 0x008fea0003900000 */
[----:B------:R-:W3:Y:S02]  /*aaf0*/  @!P0 SYNCS.PHASECHK.TRANS64 P0, [R0+URZ+0x140], R4 ;  /* 0x00014004000085a7 */ /* 0x000ee400080010ff */
[----:B---3--:R-:W-:Y:S05]  /*ab00*/  @!P0 BRA `(.L_x_129) ;  /* 0xfffffffc00f08947 */ /* 0x008fea000383ffff */
[----:B------:R-:W-:Y:S05]  /*ab10*/  BRA `(.L_x_128) ;  /* 0xffffffd000e47947 */ /* 0x000fea000383ffff */
.L_x_137:
[----:B--2---:R2:W3:Y:S02]  /*ab20*/  SYNCS.PHASECHK.TRANS64.TRYWAIT P0, [R0+URZ+0x140], R4 ;  /* 0x00014004000075a7 */ /* 0x0044e400080011ff */
[----:B---3--:R-:W-:Y:S05]  /*ab30*/  @!P0 NANOSLEEP.SYNCS 0x989680 ;  /* 0x009896800000895d */ /* 0x008fea0003900000 */
[----:B------:R-:W3:Y:S02]  /*ab40*/  @!P0 SYNCS.PHASECHK.TRANS64 P0, [R0+URZ+0x140], R4 ;  /* 0x00014004000085a7 */ /* 0x000ee400080010ff */
[----:B---3--:R-:W-:Y:S05]  /*ab50*/  @!P0 BRA `(.L_x_137) ;  /* 0xfffffffc00f08947 */ /* 0x008fea000383ffff */
[----:B------:R-:W-:Y:S05]  /*ab60*/  BRA `(.L_x_136) ;  /* 0xffffffe000347947 */ /* 0x000fea000383ffff */
        .weak           $__internal_0_$__cuda_sm10x_tcgen05_guardrail_trap_col_being_dealloced_not_returned_by_alloc
        .type           $__internal_0_$__cuda_sm10x_tcgen05_guardrail_trap_col_being_dealloced_not_returned_by_alloc,@function
        .size           $__internal_0_$__cuda_sm10x_tcgen05_guardrail_trap_col_being_dealloced_not_returned_by_alloc,($__internal_1_$__cuda_sm10x_tcgen05_guardrail_trap_phase_invalid_during_alloc - $__internal_0_$__cuda_sm10x_tcgen05_guardrail_trap_col_being_dealloced_not_returned_by_alloc)
$__internal_0_$__cuda_sm10x_tcgen05_guardrail_trap_col_being_dealloced_not_returned_by_alloc:
[----:B------:R-:W-:Y:S05]  /*ab70*/  BPT.TRAP 0x1 ;  /* 0x000000040000795c */ /* 0x000fea0000300000 */
[----:B------:R-:W-:-:S04]  /*ab80*/  HFMA2 R3, -RZ, RZ, 0, 0 ;  /* 0x00000000ff037431 */ /* 0x000fc800000001ff */
[----:B------:R-:W-:Y:S05]  /*ab90*/  RET.REL.NODEC R2 `(_ZN7cutlass13device_kernelINS_4gemm6kernel13GemmUniversalIN4cute5tupleIJiiiiEEENS1_10collective13CollectiveMmaINS1_35MainloopSm100TmaUmmaWarpSpecializedILi20ELi2ELi4ENS5_IJNS4_1CILi1EEESB_SB_EEEEENS5_IJNSA_ILi64EEENSA_ILi256EEENSA_ILi32EEEEEENS_12float_e5m2_tENS5_IJlSB_lEEESI_SJ_NS4_8TiledMMAINS4_8MMA_AtomIJNS4_10MMA_TraitsINS4_19SM100_MMA_F8F6F4_SSEJSI_SI_fSE_SF_NS4_17integral_constantINS4_4UMMA5MajorELSQ_0EEESR_NSO_INSP_7ScaleInELSS_0EEEST_EEEEEENS4_6LayoutISC_NS5_IJNSA_ILi0EEESX_SX_EEEEENS5_IJNS4_10UnderscoreES10_S10_EEEEENS4_13SM90_TMA_LOADENS4_14ComposedLayoutINS4_7SwizzleILi1ELi4ELi3EEENS4_18smem_ptr_flag_bitsILi8EEENSW_INS5_IJNSA_ILi8EEESG_EEENS5_IJSG_SB_EEEEEEEvNS4_8identityES13_S1D_vS1E_EENS_8epilogue10collective18CollectiveEpilogueINS1G_23Sm100TmaWarpSpecializedILi4ELi2ELi32ELb0ELb0EEEJSH_NS5_IJNSW_ISE_SB_EES1L_EEESI_SJ_SI_SJ_NS1G_6fusion15FusionCallbacksIS1K_NS1N_17LinearCombinationISI_fSI_fLNS_15FloatRoundStyleE2EEESH_S1M_JEEENS4_5SM1004TMEM4LOAD26SM100_TMEM_LOAD_16dp32b32xES13_NS14_INS15_ILi2ELi4ELi3EEES18_NSW_INS5_IJS19_SE_EEENS5_IJSE_SB_EEEEEEENS4_39AutoVectorizingCopyWithAssumedAlignmentILi128EEENS4_14SM90_TMA_STOREES21_S23_S23_EEEvvEEEEvNT_6ParamsE) ;  /* 0xffffff5402187950 */ /* 0x000fea0003c3ffff */
        .weak           $__internal_1_$__cuda_sm10x_tcgen05_guardrail_trap_phase_invalid_during_alloc
        .type           $__internal_1_$__cuda_sm10x_tcgen05_guardrail_trap_phase_invalid_during_alloc,@function
        .size           $__internal_1_$__cuda_sm10x_tcgen05_guardrail_trap_phase_invalid_during_alloc,($__internal_2_$__cuda_sm10x_tcgen05_guardrail_trap_unallocated_columns_being_dealloced - $__internal_1_$__cuda_sm10x_tcgen05_guardrail_trap_phase_invalid_during_alloc)
$__internal_1_$__cuda_sm10x_tcgen05_guardrail_trap_phase_invalid_during_alloc:
[----:B------:R-:W-:Y:S05]  /*aba0*/  BPT.TRAP 0x1 ;  /* 0x000000040000795c */ /* 0x000fea0000300000 */
[----:B------:R-:W-:-:S04]  /*abb0*/  MOV R3, 0x0 ;  /* 0x0000000000037802 */ /* 0x000fc80000000f00 */
[----:B------:R-:W-:Y:S05]  /*abc0*/  RET.REL.NODEC R2 `(_ZN7cutlass13device_kernelINS_4gemm6kernel13GemmUniversalIN4cute5tupleIJiiiiEEENS1_10collective13CollectiveMmaINS1_35MainloopSm100TmaUmmaWarpSpecializedILi20ELi2ELi4ENS5_IJNS4_1CILi1EEESB_SB_EEEEENS5_IJNSA_ILi64EEENSA_ILi256EEENSA_ILi32EEEEEENS_12float_e5m2_tENS5_IJlSB_lEEESI_SJ_NS4_8TiledMMAINS4_8MMA_AtomIJNS4_10MMA_TraitsINS4_19SM100_MMA_F8F6F4_SSEJSI_SI_fSE_SF_NS4_17integral_constantINS4_4UMMA5MajorELSQ_0EEESR_NSO_INSP_7ScaleInELSS_0EEEST_EEEEEENS4_6LayoutISC_NS5_IJNSA_ILi0EEESX_SX_EEEEENS5_IJNS4_10UnderscoreES10_S10_EEEEENS4_13SM90_TMA_LOADENS4_14ComposedLayoutINS4_7SwizzleILi1ELi4ELi3EEENS4_18smem_ptr_flag_bitsILi8EEENSW_INS5_IJNSA_ILi8EEESG_EEENS5_IJSG_SB_EEEEEEEvNS4_8identityES13_S1D_vS1E_EENS_8epilogue10collective18CollectiveEpilogueINS1G_23Sm100TmaWarpSpecializedILi4ELi2ELi32ELb0ELb0EEEJSH_NS5_IJNSW_ISE_SB_EES1L_EEESI_SJ_SI_SJ_NS1G_6fusion15FusionCallbacksIS1K_NS1N_17LinearCombinationISI_fSI_fLNS_15FloatRoundStyleE2EEESH_S1M_JEEENS4_5SM1004TMEM4LOAD26SM100_TMEM_LOAD_16dp32b32xES13_NS14_INS15_ILi2ELi4ELi3EEES18_NSW_INS5_IJS19_SE_EEENS5_IJSE_SB_EEEEEEENS4_39AutoVectorizingCopyWithAssumedAlignmentILi128EEENS4_14SM90_TMA_STOREES21_S23_S23_EEEvvEEEEvNT_6ParamsE) ;  /* 0xffffff54020c7950 */ /* 0x000fea0003c3ffff */
        .weak           $__internal_2_$__cuda_sm10x_tcgen05_guardrail_trap_unallocated_columns_being_dealloced
        .type           $__internal_2_$__cuda_sm10x_tcgen05_guardrail_trap_unallocated_columns_being_dealloced,@function
        .size           $__internal_2_$__cuda_sm10x_tcgen05_guardrail_trap_unallocated_columns_being_dealloced,(.L_x_219 - $__internal_2_$__cuda_sm10x_tcgen05_guardrail_trap_unallocated_columns_being_dealloced)
$__internal_2_$__cuda_sm10x_tcgen05_guardrail_trap_unallocated_columns_being_dealloced:
[----:B------:R-:W-:Y:S05]  /*abd0*/  BPT.TRAP 0x1 ;  /* 0x000000040000795c */ /* 0x000fea0000300000 */
[----:B------:R-:W-:-:S04]  /*abe0*/  HFMA2 R3, -RZ, RZ, 0, 0 ;  /* 0x00000000ff037431 */ /* 0x000fc800000001ff */
[----:B------:R-:W-:Y:S05]  /*abf0*/  RET.REL.NODEC R2 `(_ZN7cutlass13device_kernelINS_4gemm6kernel13GemmUniversalIN4cute5tupleIJiiiiEEENS1_10collective13CollectiveMmaINS1_35MainloopSm100TmaUmmaWarpSpecializedILi20ELi2ELi4ENS5_IJNS4_1CILi1EEESB_SB_EEEEENS5_IJNSA_ILi64EEENSA_ILi256EEENSA_ILi32EEEEEENS_12float_e5m2_tENS5_IJlSB_lEEESI_SJ_NS4_8TiledMMAINS4_8MMA_AtomIJNS4_10MMA_TraitsINS4_19SM100_MMA_F8F6F4_SSEJSI_SI_fSE_SF_NS4_17integral_constantINS4_4UMMA5MajorELSQ_0EEESR_NSO_INSP_7ScaleInELSS_0EEEST_EEEEEENS4_6LayoutISC_NS5_IJNSA_ILi0EEESX_SX_EEEEENS5_IJNS4_10UnderscoreES10_S10_EEEEENS4_13SM90_TMA_LOADENS4_14ComposedLayoutINS4_7SwizzleILi1ELi4ELi3EEENS4_18smem_ptr_flag_bitsILi8EEENSW_INS5_IJNSA_ILi8EEESG_EEENS5_IJSG_SB_EEEEEEEvNS4_8identityES13_S1D_vS1E_EENS_8epilogue10collective18CollectiveEpilogueINS1G_23Sm100TmaWarpSpecializedILi4ELi2ELi32ELb0ELb0EEEJSH_NS5_IJNSW_ISE_SB_EES1L_EEESI_SJ_SI_SJ_NS1G_6fusion15FusionCallbacksIS1K_NS1N_17LinearCombinationISI_fSI_fLNS_15FloatRoundStyleE2EEESH_S1M_JEEENS4_5SM1004TMEM4LOAD26SM100_TMEM_LOAD_16dp32b32xES13_NS14_INS15_ILi2ELi4ELi3EEES18_NSW_INS5_IJS19_SE_EEENS5_IJSE_SB_EEEEEEENS4_39AutoVectorizingCopyWithAssumedAlignmentILi128EEENS4_14SM90_TMA_STOREES21_S23_S23_EEEvvEEEEvNT_6ParamsE) ;  /* 0xffffff5402007950 */ /* 0x000fea0003c3ffff */
.L_x_218:
[----:B------:R-:W-:-:S00]  /*ac00*/  BRA `(.L_x_218) ;  /* 0xfffffffc00fc7947 */ /* 0x000fc0000383ffff */
[----:B------:R-:W-:-:S00]  /*ac10*/  NOP ;  /* 0x0000000000007918 */ /* 0x000fc00000000000 */
        /* <DEDUP_REMOVED lines=14> */
.L_x_219:


//--------------------- .nv.global.init           --------------------------
	.section	.nv.global.init,"aw",@progbits
.nv.global.init:
	.type		$str$27,@object
	.size		$str$27,($str$28 - $str$27)
$str$27:
        /*0000*/ 	.byte	0x28, 0x61, 0x64, 0x64, 0x72, 0x65, 0x73, 0x73, 0x20, 0x26, 0x20, 0x6d, 0x61, 0x73, 0x6b, 0x29
        /*0010*/ 	.byte	0x20, 0x3d, 0x3d, 0x20, 0x30, 0x00
	.type		$str$28,@object
	.size		$str$28,($str$26 - $str$28)
$str$28:
        /*0016*/ 	.byte	0x2f, 0x74, 0x6d, 0x70, 0x2f, 0x63, 0x75, 0x74, 0x6c, 0x61, 0x73, 0x73, 0x5f, 0x73, 0x77, 0x65
        /*0026*/ 	.byte	0x65, 0x70, 0x5f, 0x73, 0x72, 0x63, 0x2f, 0x69, 0x6e, 0x63, 0x6c, 0x75, 0x64, 0x65, 0x2f, 0x63
        /*0036*/ 	.byte	0x75, 0x74, 0x65, 0x2f, 0x70, 0x6f, 0x69, 0x6e, 0x74, 0x65, 0x72, 0x5f, 0x66, 0x6c, 0x61, 0x67
        /*0046*/ 	.byte	0x67, 0x65, 0x64, 0x2e, 0x68, 0x70, 0x70, 0x00
	.type		$str$26,@object
	.size		$str$26,($str$25 - $str$26)
$str$26:
        /*004e*/ 	.byte	0x2f, 0x74, 0x6d, 0x70, 0x2f, 0x63, 0x75, 0x74, 0x6c, 0x61, 0x73, 0x73, 0x5f, 0x73, 0x77, 0x65
        /*005e*/ 	.byte	0x65, 0x70, 0x5f, 0x73, 0x72, 0x63, 0x2f, 0x69, 0x6e, 0x63, 0x6c, 0x75, 0x64, 0x65, 0x2f, 0x63
        /*006e*/ 	.byte	0x75, 0x74, 0x65, 0x2f, 0x61, 0x74, 0x6f, 0x6d, 0x2f, 0x63, 0x6f, 0x70, 0x79, 0x5f, 0x74, 0x72
        /*007e*/ 	.byte	0x61, 0x69, 0x74, 0x73, 0x5f, 0x73, 0x6d, 0x31, 0x30, 0x30, 0x2e, 0x68, 0x70, 0x70, 0x00
	.type		$str$25,@object
	.size		$str$25,(__unnamed_1 - $str$25)
$str$25:
        /*008d*/ 	.byte	0x28, 0x28, 0x75, 0x69, 0x6e, 0x74, 0x33, 0x32, 0x5f, 0x74, 0x28, 0x74, 0x68, 0x72, 0x65, 0x61
        /*009d*/ 	.byte	0x64, 0x49, 0x64, 0x78, 0x2e, 0x78, 0x29, 0x20, 0x2f, 0x20, 0x33, 0x32, 0x29, 0x20, 0x25, 0x20
        /*00ad*/ 	.byte	0x34, 0x29, 0x20, 0x3d, 0x3d, 0x20, 0x28, 0x28, 0x28, 0x74, 0x6d, 0x65, 0x6d, 0x5f, 0x61, 0x64
        /*00bd*/ 	.byte	0x64, 0x72, 0x20, 0x3e, 0x3e, 0x20, 0x31, 0x36, 0x29, 0x20, 0x2f, 0x20, 0x33, 0x32, 0x29, 0x20
        /*00cd*/ 	.byte	0x25, 0x20, 0x34, 0x29, 0x00
	.type		__unnamed_1,@object
	.size		__unnamed_1,(__unnamed_2 - __unnamed_1)
__unnamed_1:
        /*00d2*/ 	.byte	0x61, 0x75, 0x74, 0x6f, 0x20, 0x63, 0x75, 0x74, 0x65, 0x3a, 0x3a, 0x61, 0x73, 0x5f, 0x70, 0x6f
        /* <DEDUP_REMOVED lines=24> */
        /*0262*/ 	.byte	0x3c, 0x34, 0x30, 0x39, 0x36, 0x3e, 0x3e, 0x3e, 0x3e, 0x5d, 0x00
	.type		__unnamed_2,@object
	.size		__unnamed_2,(__unnamed_3 - __unnamed_2)
__unnamed_2:
        /* <DEDUP_REMOVED lines=26> */
	.type		__unnamed_3,@object
	.size		__unnamed_3,(.L_3 - __unnamed_3)
__unnamed_3:
        /* <DEDUP_REMOVED lines=40> */
        /*0688*/ 	.byte	0x74, 0x65, 0x3a, 0x3a, 0x43, 0x3c, 0x30, 0x3e, 0x3e, 0x3e, 0x3e, 0x5d, 0x00
.L_3:


//--------------------- .nv.shared._ZN7cutlass13device_kernelINS_4gemm6kernel13GemmUniversalIN4cute5tupleIJiiiiEEENS1_10collective13CollectiveMmaINS1_35MainloopSm100TmaUmmaWarpSpecializedILi20ELi2ELi4ENS5_IJNS4_1CILi1EEESB_SB_EEEEENS5_IJNSA_ILi64EEENSA_ILi256EEENSA_ILi32EEEEEENS_12float_e5m2_tENS5_IJlSB_lEEESI_SJ_NS4_8TiledMMAINS4_8MMA_AtomIJNS4_10MMA_TraitsINS4_19SM100_MMA_F8F6F4_SSEJSI_SI_fSE_SF_NS4_17integral_constantINS4_4UMMA5MajorELSQ_0EEESR_NSO_INSP_7ScaleInELSS_0EEEST_EEEEEENS4_6LayoutISC_NS5_IJNSA_ILi0EEESX_SX_EEEEENS5_IJNS4_10UnderscoreES10_S10_EEEEENS4_13SM90_TMA_LOADENS4_14ComposedLayoutINS4_7SwizzleILi1ELi4ELi3EEENS4_18smem_ptr_flag_bitsILi8EEENSW_INS5_IJNSA_ILi8EEESG_EEENS5_IJSG_SB_EEEEEEEvNS4_8identityES13_S1D_vS1E_EENS_8epilogue10collective18CollectiveEpilogueINS1G_23Sm100TmaWarpSpecializedILi4ELi2ELi32ELb0ELb0EEEJSH_NS5_IJNSW_ISE_SB_EES1L_EEESI_SJ_SI_SJ_NS1G_6fusion15FusionCallbacksIS1K_NS1N_17LinearCombinationISI_fSI_fLNS_15FloatRoundStyleE2EEESH_S1M_JEEENS4_5SM1004TMEM4LOAD26SM100_TMEM_LOAD_16dp32b32xES13_NS14_INS15_ILi2ELi4ELi3EEES18_NSW_INS5_IJS19_SE_EEENS5_IJSE_SB_EEEEEEENS4_39AutoVectorizingCopyWithAssumedAlignmentILi128EEENS4_14SM90_TMA_STOREES21_S23_S23_EEEvvEEEEvNT_6ParamsE --------------------------
	.section	.nv.shared._ZN7cutlass13device_kernelINS_4gemm6kernel13GemmUniversalIN4cute5tupleIJiiiiEEENS1_10collective13CollectiveMmaINS1_35MainloopSm100TmaUmmaWarpSpecializedILi20ELi2ELi4ENS5_IJNS4_1CILi1EEESB_SB_EEEEENS5_IJNSA_ILi64EEENSA_ILi256EEENSA_ILi32EEEEEENS_12float_e5m2_tENS5_IJlSB_lEEESI_SJ_NS4_8TiledMMAINS4_8MMA_AtomIJNS4_10MMA_TraitsINS4_19SM100_MMA_F8F6F4_SSEJSI_SI_fSE_SF_NS4_17integral_constantINS4_4UMMA5MajorELSQ_0EEESR_NSO_INSP_7ScaleInELSS_0EEEST_EEEEEENS4_6LayoutISC_NS5_IJNSA_ILi0EEESX_SX_EEEEENS5_IJNS4_10UnderscoreES10_S10_EEEEENS4_13SM90_TMA_LOADENS4_14ComposedLayoutINS4_7SwizzleILi1ELi4ELi3EEENS4_18smem_ptr_flag_bitsILi8EEENSW_INS5_IJNSA_ILi8EEESG_EEENS5_IJSG_SB_EEEEEEEvNS4_8identityES13_S1D_vS1E_EENS_8epilogue10collective18CollectiveEpilogueINS1G_23Sm100TmaWarpSpecializedILi4ELi2ELi32ELb0ELb0EEEJSH_NS5_IJNSW_ISE_SB_EES1L_EEESI_SJ_SI_SJ_NS1G_6fusion15FusionCallbacksIS1K_NS1N_17LinearCombinationISI_fSI_fLNS_15FloatRoundStyleE2EEESH_S1M_JEEENS4_5SM1004TMEM4LOAD26SM100_TMEM_LOAD_16dp32b32xES13_NS14_INS15_ILi2ELi4ELi3EEES18_NSW_INS5_IJS19_SE_EEENS5_IJSE_SB_EEEEEEENS4_39AutoVectorizingCopyWithAssumedAlignmentILi128EEENS4_14SM90_TMA_STOREES21_S23_S23_EEEvvEEEEvNT_6ParamsE,"aw",@nobits
	.sectionflags	@""
	.align	16
	.zero		1024


//--------------------- .nv.shared.reserved.0     --------------------------
	.section	.nv.shared.reserved.0,"aw",@nobits
	.weak		__nv_reservedSMEM_offset_0_alias
	.size		__nv_reservedSMEM_offset_0_alias, 0, 64
	.other		__nv_reservedSMEM_offset_0_alias,@"STO_CUDA_RESERVED_SHARED STV_DEFAULT"
__nv_reservedSMEM_offset_0_alias:
	.zero		0
.nv.shared.reserved.0:
	.zero		64
	.weak		__nv_reservedSMEM_tcgen05_partition
	.type		__nv_reservedSMEM_tcgen05_partition,@object
	.size		__nv_reservedSMEM_tcgen05_partition,(.L_0 - __nv_reservedSMEM_tcgen05_partition)
__nv_reservedSMEM_tcgen05_partition:
	.zero		32
.L_0:


//--------------------- .nv.global                --------------------------
	.section	.nv.global,"aw",@nobits
.nv.global:
	.type		_ZN40_INTERNAL_9581404d_4_k_cu_6797859f_313174cute1_E,@object
	.size		_ZN40_INTERNAL_9581404d_4_k_cu_6797859f_313174cute1_E,(_ZN40_INTERNAL_9581404d_4_k_cu_6797859f_313174cuda3std3__45__cpo6cbeginE - _ZN40_INTERNAL_9581404d_4_k_cu_6797859f_313174cute1_E)
_ZN40_INTERNAL_9581404d_4_k_cu_6797859f_313174cute1_E:
	.zero		1
	.type		_ZN40_INTERNAL_9581404d_4_k_cu_6797859f_313174cuda3std3__45__cpo6cbeginE,@object
	.size		_ZN40_INTERNAL_9581404d_4_k_cu_6797859f_313174cuda3std3__45__cpo6cbeginE,(_ZN40_INTERNAL_9581404d_4_k_cu_6797859f_313174cuda3std3__48in_placeE - _ZN40_INTERNAL_9581404d_4_k_cu_6797859f_313174cuda3std3__45__cpo6cbeginE)
_ZN40_INTERNAL_9581404d_4_k_cu_6797859f_313174cuda3std3__45__cpo6cbeginE:
	.zero		1
	.type		_ZN40_INTERNAL_9581404d_4_k_cu_6797859f_313174cuda3std3__48in_placeE,@object
	.size		_ZN40_INTERNAL_9581404d_4_k_cu_6797859f_313174cuda3std3__48in_placeE,(_ZN40_INTERNAL_9581404d_4_k_cu_6797859f_313174cuda3std6ranges3__45__cpo9iter_moveE - _ZN40_INTERNAL_9581404d_4_k_cu_6797859f_313174cuda3std3__48in_placeE)
_ZN40_INTERNAL_9581404d_4_k_cu_6797859f_313174cuda3std3__48in_placeE:
	.zero		1
	.type		_ZN40_INTERNAL_9581404d_4_k_cu_6797859f_313174cuda3std6ranges3__45__cpo9iter_moveE,@object
	.size		_ZN40_INTERNAL_9581404d_4_k_cu_6797859f_313174cuda3std6ranges3__45__cpo9iter_moveE,(_ZN40_INTERNAL_9581404d_4_k_cu_6797859f_313174cuda3std3__45__cpo5beginE - _ZN40_INTERNAL_9581404d_4_k_cu_6797859f_313174cuda3std6ranges3__45__cpo9iter_moveE)
_ZN40_INTERNAL_9581404d_4_k_cu_6797859f_313174cuda3std6ranges3__45__cpo9iter_moveE:
	.zero		1
	.type		_ZN40_INTERNAL_9581404d_4_k_cu_6797859f_313174cuda3std3__45__cpo5beginE,@object
	.size		_ZN40_INTERNAL_9581404d_4_k_cu_6797859f_313174cuda3std3__45__cpo5beginE,(_ZN40_INTERNAL_9581404d_4_k_cu_6797859f_313174cuda3std3__442_GLOBAL__N__9581404d_4_k_cu_6797859f_313176ignoreE - _ZN40_INTERNAL_9581404d_4_k_cu_6797859f_313174cuda3std3__45__cpo5beginE)
_ZN40_INTERNAL_9581404d_4_k_cu_6797859f_313174cuda3std3__45__cpo5beginE:
	.zero		1
	.type		_ZN40_INTERNAL_9581404d_4_k_cu_6797859f_313174cuda3std3__442_GLOBAL__N__9581404d_4_k_cu_6797859f_313176ignoreE,@object
	.size		_ZN40_INTERNAL_9581404d_4_k_cu_6797859f_313174cuda3std3__442_GLOBAL__N__9581404d_4_k_cu_6797859f_313176ignoreE,(_ZN40_INTERNAL_9581404d_4_k_cu_6797859f_313174cute7productE - _ZN40_INTERNAL_9581404d_4_k_cu_6797859f_313174cuda3std3__442_GLOBAL__N__9581404d_4_k_cu_6797859f_313176ignoreE)
_ZN40_INTERNAL_9581404d_4_k_cu_6797859f_313174cuda3std3__442_GLOBAL__N__9581404d_4_k_cu_6797859f_313176ignoreE:
	.zero		1
	.type		_ZN40_INTERNAL_9581404d_4_k_cu_6797859f_313174cute7productE,@object
	.size		_ZN40_INTERNAL_9581404d_4_k_cu_6797859f_313174cute7productE,(_ZN40_INTERNAL_9581404d_4_k_cu_6797859f_313174cuda3std3__45__cpo3endE - _ZN40_INTERNAL_9581404d_4_k_cu_6797859f_313174cute7productE)
_ZN40_INTERNAL_9581404d_4_k_cu_6797859f_313174cute7productE:
	.zero		1
	.type		_ZN40_INTERNAL_9581404d_4_k_cu_6797859f_313174cuda3std3__45__cpo3endE,@object
	.size		_ZN40_INTERNAL_9581404d_4_k_cu_6797859f_313174cuda3std3__45__cpo3endE,(_ZN40_INTERNAL_9581404d_4_k_cu_6797859f_313174cuda3std3__419piecewise_constructE - _ZN40_INTERNAL_9581404d_4_k_cu_6797859f_313174cuda3std3__45__cpo3endE)
_ZN40_INTERNAL_9581404d_4_k_cu_6797859f_313174cuda3std3__45__cpo3endE:
	.zero		1
	.type		_ZN40_INTERNAL_9581404d_4_k_cu_6797859f_313174cuda3std3__419piecewise_constructE,@object
	.size		_ZN40_INTERNAL_9581404d_4_k_cu_6797859f_313174cuda3std3__419piecewise_constructE,(_ZN40_INTERNAL_9581404d_4_k_cu_6797859f_313174cuda3std3__45__cpo4cendE - _ZN40_INTERNAL_9581404d_4_k_cu_6797859f_313174cuda3std3__419piecewise_constructE)
_ZN40_INTERNAL_9581404d_4_k_cu_6797859f_313174cuda3std3__419piecewise_constructE:
	.zero		1
	.type		_ZN40_INTERNAL_9581404d_4_k_cu_6797859f_313174cuda3std3__45__cpo4cendE,@object
	.size		_ZN40_INTERNAL_9581404d_4_k_cu_6797859f_313174cuda3std3__45__cpo4cendE,(_ZN40_INTERNAL_9581404d_4_k_cu_6797859f_313174cuda3std6ranges3__45__cpo4swapE - _ZN40_INTERNAL_9581404d_4_k_cu_6797859f_313174cuda3std3__45__cpo4cendE)
_ZN40_INTERNAL_9581404d_4_k_cu_6797859f_313174cuda3std3__45__cpo4cendE:
	.zero		1
	.type		_ZN40_INTERNAL_9581404d_4_k_cu_6797859f_313174cuda3std6ranges3__45__cpo4swapE,@object
	.size		_ZN40_INTERNAL_9581404d_4_k_cu_6797859f_313174cuda3std6ranges3__45__cpo4swapE,(.L_11 - _ZN40_INTERNAL_9581404d_4_k_cu_6797859f_313174cuda3std6ranges3__45__cpo4swapE)
_ZN40_INTERNAL_9581404d_4_k_cu_6797859f_313174cuda3std6ranges3__45__cpo4swapE:
	.zero		1
.L_11:


//--------------------- .nv.constant0._ZN7cutlass13device_kernelINS_4gemm6kernel13GemmUniversalIN4cute5tupleIJiiiiEEENS1_10collective13CollectiveMmaINS1_35MainloopSm100TmaUmmaWarpSpecializedILi20ELi2ELi4ENS5_IJNS4_1CILi1EEESB_SB_EEEEENS5_IJNSA_ILi64EEENSA_ILi256EEENSA_ILi32EEEEEENS_12float_e5m2_tENS5_IJlSB_lEEESI_SJ_NS4_8TiledMMAINS4_8MMA_AtomIJNS4_10MMA_TraitsINS4_19SM100_MMA_F8F6F4_SSEJSI_SI_fSE_SF_NS4_17integral_constantINS4_4UMMA5MajorELSQ_0EEESR_NSO_INSP_7ScaleInELSS_0EEEST_EEEEEENS4_6LayoutISC_NS5_IJNSA_ILi0EEESX_SX_EEEEENS5_IJNS4_10UnderscoreES10_S10_EEEEENS4_13SM90_TMA_LOADENS4_14ComposedLayoutINS4_7SwizzleILi1ELi4ELi3EEENS4_18smem_ptr_flag_bitsILi8EEENSW_INS5_IJNSA_ILi8EEESG_EEENS5_IJSG_SB_EEEEEEEvNS4_8identityES13_S1D_vS1E_EENS_8epilogue10collective18CollectiveEpilogueINS1G_23Sm100TmaWarpSpecializedILi4ELi2ELi32ELb0ELb0EEEJSH_NS5_IJNSW_ISE_SB_EES1L_EEESI_SJ_SI_SJ_NS1G_6fusion15FusionCallbacksIS1K_NS1N_17LinearCombinationISI_fSI_fLNS_15FloatRoundStyleE2EEESH_S1M_JEEENS4_5SM1004TMEM4LOAD26SM100_TMEM_LOAD_16dp32b32xES13_NS14_INS15_ILi2ELi4ELi3EEES18_NSW_INS5_IJS19_SE_EEENS5_IJSE_SB_EEEEEEENS4_39AutoVectorizingCopyWithAssumedAlignmentILi128EEENS4_14SM90_TMA_STOREES21_S23_S23_EEEvvEEEEvNT_6ParamsE --------------------------
	.section	.nv.constant0._ZN7cutlass13device_kernelINS_4gemm6kernel13GemmUniversalIN4cute5tupleIJiiiiEEENS1_10collective13CollectiveMmaINS1_35MainloopSm100TmaUmmaWarpSpecializedILi20ELi2ELi4ENS5_IJNS4_1CILi1EEESB_SB_EEEEENS5_IJNSA_ILi64EEENSA_ILi256EEENSA_ILi32EEEEEENS_12float_e5m2_tENS5_IJlSB_lEEESI_SJ_NS4_8TiledMMAINS4_8MMA_AtomIJNS4_10MMA_TraitsINS4_19SM100_MMA_F8F6F4_SSEJSI_SI_fSE_SF_NS4_17integral_constantINS4_4UMMA5MajorELSQ_0EEESR_NSO_INSP_7ScaleInELSS_0EEEST_EEEEEENS4_6LayoutISC_NS5_IJNSA_ILi0EEESX_SX_EEEEENS5_IJNS4_10UnderscoreES10_S10_EEEEENS4_13SM90_TMA_LOADENS4_14ComposedLayoutINS4_7SwizzleILi1ELi4ELi3EEENS4_18smem_ptr_flag_bitsILi8EEENSW_INS5_IJNSA_ILi8EEESG_EEENS5_IJSG_SB_EEEEEEEvNS4_8identityES13_S1D_vS1E_EENS_8epilogue10collective18CollectiveEpilogueINS1G_23Sm100TmaWarpSpecializedILi4ELi2ELi32ELb0ELb0EEEJSH_NS5_IJNSW_ISE_SB_EES1L_EEESI_SJ_SI_SJ_NS1G_6fusion15FusionCallbacksIS1K_NS1N_17LinearCombinationISI_fSI_fLNS_15FloatRoundStyleE2EEESH_S1M_JEEENS4_5SM1004TMEM4LOAD26SM100_TMEM_LOAD_16dp32b32xES13_NS14_INS15_ILi2ELi4ELi3EEES18_NSW_INS5_IJS19_SE_EEENS5_IJSE_SB_EEEEEEENS4_39AutoVectorizingCopyWithAssumedAlignmentILi128EEENS4_14SM90_TMA_STOREES21_S23_S23_EEEvvEEEEvNT_6ParamsE,"a",@progbits
	.sectionflags	@""
	.align	4
.nv.constant0._ZN7cutlass13device_kernelINS_4gemm6kernel13GemmUniversalIN4cute5tupleIJiiiiEEENS1_10collective13CollectiveMmaINS1_35MainloopSm100TmaUmmaWarpSpecializedILi20ELi2ELi4ENS5_IJNS4_1CILi1EEESB_SB_EEEEENS5_IJNSA_ILi64EEENSA_ILi256EEENSA_ILi32EEEEEENS_12float_e5m2_tENS5_IJlSB_lEEESI_SJ_NS4_8TiledMMAINS4_8MMA_AtomIJNS4_10MMA_TraitsINS4_19SM100_MMA_F8F6F4_SSEJSI_SI_fSE_SF_NS4_17integral_constantINS4_4UMMA5MajorELSQ_0EEESR_NSO_INSP_7ScaleInELSS_0EEEST_EEEEEENS4_6LayoutISC_NS5_IJNSA_ILi0EEESX_SX_EEEEENS5_IJNS4_10UnderscoreES10_S10_EEEEENS4_13SM90_TMA_LOADENS4_14ComposedLayoutINS4_7SwizzleILi1ELi4ELi3EEENS4_18smem_ptr_flag_bitsILi8EEENSW_INS5_IJNSA_ILi8EEESG_EEENS5_IJSG_SB_EEEEEEEvNS4_8identityES13_S1D_vS1E_EENS_8epilogue10collective18CollectiveEpilogueINS1G_23Sm100TmaWarpSpecializedILi4ELi2ELi32ELb0ELb0EEEJSH_NS5_IJNSW_ISE_SB_EES1L_EEESI_SJ_SI_SJ_NS1G_6fusion15FusionCallbacksIS1K_NS1N_17LinearCombinationISI_fSI_fLNS_15FloatRoundStyleE2EEESH_S1M_JEEENS4_5SM1004TMEM4LOAD26SM100_TMEM_LOAD_16dp32b32xES13_NS14_INS15_ILi2ELi4ELi3EEES18_NSW_INS5_IJS19_SE_EEENS5_IJSE_SB_EEEEEEENS4_39AutoVectorizingCopyWithAssumedAlignmentILi128EEENS4_14SM90_TMA_STOREES21_S23_S23_EEEvvEEEEvNT_6ParamsE:
	.zero		2944


//--------------------- SYMBOLS --------------------------

	.type		.nv.reservedSmem.offset0,@object
	.size		.nv.reservedSmem.offset0,0x4
	.type		.nv.reservedSmem.cap,@object
	.size		.nv.reservedSmem.cap,0x4
	.type		__assertfail,@function
